	.target	sm_90a

	.elftype	@"ET_EXEC"


//--------------------- .note.nv.tkinfo           --------------------------
	.section	.note.nv.tkinfo,"",@"SHT_NOTE"
	.sectionflags	@"SHF_NOTE_NV_TKINFO"
	.tkinfo
        /*0018*/ 	.word	0x00000002
        /*0030*/ 	.string	""
        /*0030*/ 	.string	"ptxas"
        /*0030*/ 	.string	"Cuda compilation tools, release 13.0, V13.0.88"
        /*0030*/ 	.string	"Build cuda_13.0.r13.0/compiler.36424714_0"
        /*0030*/ 	.string	"-arch sm_90a -m 64 "



//--------------------- .note.nv.cuinfo           --------------------------
	.section	.note.nv.cuinfo,"",@"SHT_NOTE"
	.sectionflags	@"SHF_NOTE_NV_CUINFO"
        /*0018*/ 	.short	0x0002
        /*001a*/ 	.short	0x005a
        /*001c*/ 	.short	0x0082
	.zero		2


//--------------------- .nv.info                  --------------------------
	.section	.nv.info,"",@"SHT_CUDA_INFO"
	.align	4


	//----- nvinfo : EIATTR_REGCOUNT
	.align		4
        /*0000*/ 	.byte	0x04, 0x2f
        /*0002*/ 	.short	(.L_15 - .L_14)
	.align		4
.L_14:
        /*0004*/ 	.word	index@(_ZN7cutlass13device_kernelINS_4gemm6kernel13GemmUniversalIN4cute5tupleIJiiiiEEENS1_10collective13CollectiveMmaINS1_34MainloopSm90TmaGmmaWarpSpecializedILi3ENS5_IJNS4_1CILi1EEESB_SB_EEENS1_35KernelTmaWarpSpecializedCooperativeEEENS5_IJNSA_ILi256EEESF_NSA_ILi64EEEEEEaNS5_IJlSB_lEEEaSI_NS4_8TiledMMAINS4_8MMA_AtomIJNS4_4SM904GMMA27MMA_64x256x32_S32S8S8_SS_TNEEEENS4_6LayoutINS5_IJNSA_ILi2EEESB_SB_EEENS5_IJSB_NSA_ILi0EEESS_EEEEENS5_IJNS4_10UnderscoreESV_SV_EEEEENS4_13SM90_TMA_LOADENS4_14ComposedLayoutINS4_7SwizzleILi2ELi4ELi3EEENS4_18smem_ptr_flag_bitsILi8EEENSP_INS5_IJNSA_ILi8EEESG_EEENS5_IJSG_SB_EEEEEEEvNS4_8identityESY_S18_vS19_EENS_8epilogue10collective6detail29Sm90TmaWarpSpecializedAdapterINS1C_15DefaultEpilogueIaSI_SI_NS1B_6thread17LinearCombinationIaLi1EiiLNS1G_9ScaleType4KindE0ELNS_15FloatRoundStyleE2EaEENS1_15EpilogueDefaultEEEEEvvEEEEvNT_6ParamsE)
        /*0008*/ 	.word	0x000000a8


	//----- nvinfo : EIATTR_FRAME_SIZE
	.align		4
.L_15:
        /*000c*/ 	.byte	0x04, 0x11
        /*000e*/ 	.short	(.L_17 - .L_16)
	.align		4
.L_16:
        /*0010*/ 	.word	index@(_ZN7cutlass13device_kernelINS_4gemm6kernel13GemmUniversalIN4cute5tupleIJiiiiEEENS1_10collective13CollectiveMmaINS1_34MainloopSm90TmaGmmaWarpSpecializedILi3ENS5_IJNS4_1CILi1EEESB_SB_EEENS1_35KernelTmaWarpSpecializedCooperativeEEENS5_IJNSA_ILi256EEESF_NSA_ILi64EEEEEEaNS5_IJlSB_lEEEaSI_NS4_8TiledMMAINS4_8MMA_AtomIJNS4_4SM904GMMA27MMA_64x256x32_S32S8S8_SS_TNEEEENS4_6LayoutINS5_IJNSA_ILi2EEESB_SB_EEENS5_IJSB_NSA_ILi0EEESS_EEEEENS5_IJNS4_10UnderscoreESV_SV_EEEEENS4_13SM90_TMA_LOADENS4_14ComposedLayoutINS4_7SwizzleILi2ELi4ELi3EEENS4_18smem_ptr_flag_bitsILi8EEENSP_INS5_IJNSA_ILi8EEESG_EEENS5_IJSG_SB_EEEEEEEvNS4_8identityESY_S18_vS19_EENS_8epilogue10collective6detail29Sm90TmaWarpSpecializedAdapterINS1C_15DefaultEpilogueIaSI_SI_NS1B_6thread17LinearCombinationIaLi1EiiLNS1G_9ScaleType4KindE0ELNS_15FloatRoundStyleE2EaEENS1_15EpilogueDefaultEEEEEvvEEEEvNT_6ParamsE)
        /*0014*/ 	.word	0x000004b8


	//----- nvinfo : EIATTR_MIN_STACK_SIZE
	.align		4
.L_17:
        /*0018*/ 	.byte	0x04, 0x12
        /*001a*/ 	.short	(.L_19 - .L_18)
	.align		4
.L_18:
        /*001c*/ 	.word	index@(_ZN7cutlass13device_kernelINS_4gemm6kernel13GemmUniversalIN4cute5tupleIJiiiiEEENS1_10collective13CollectiveMmaINS1_34MainloopSm90TmaGmmaWarpSpecializedILi3ENS5_IJNS4_1CILi1EEESB_SB_EEENS1_35KernelTmaWarpSpecializedCooperativeEEENS5_IJNSA_ILi256EEESF_NSA_ILi64EEEEEEaNS5_IJlSB_lEEEaSI_NS4_8TiledMMAINS4_8MMA_AtomIJNS4_4SM904GMMA27MMA_64x256x32_S32S8S8_SS_TNEEEENS4_6LayoutINS5_IJNSA_ILi2EEESB_SB_EEENS5_IJSB_NSA_ILi0EEESS_EEEEENS5_IJNS4_10UnderscoreESV_SV_EEEEENS4_13SM90_TMA_LOADENS4_14ComposedLayoutINS4_7SwizzleILi2ELi4ELi3EEENS4_18smem_ptr_flag_bitsILi8EEENSP_INS5_IJNSA_ILi8EEESG_EEENS5_IJSG_SB_EEEEEEEvNS4_8identityESY_S18_vS19_EENS_8epilogue10collective6detail29Sm90TmaWarpSpecializedAdapterINS1C_15DefaultEpilogueIaSI_SI_NS1B_6thread17LinearCombinationIaLi1EiiLNS1G_9ScaleType4KindE0ELNS_15FloatRoundStyleE2EaEENS1_15EpilogueDefaultEEEEEvvEEEEvNT_6ParamsE)
        /*0020*/ 	.word	0x000004b8
.L_19:


//--------------------- .nv.compat                --------------------------
	.section	.nv.compat,"",@"SHT_CUDA_COMPAT_INFO"
	.align	4
        /*0000*/ 	.byte	0x02, 0x09, 0x01, 0x00, 0x02, 0x02, 0x04, 0x00, 0x02, 0x05, 0x05, 0x00, 0x03, 0x07, 0x01, 0x01
        /*0010*/ 	.byte	0x02, 0x03, 0x01, 0x00, 0x02, 0x06, 0x01, 0x00, 0x04, 0x0b, 0x08, 0x00, 0x00, 0x00, 0x00, 0x00
        /*0020*/ 	.byte	0x00, 0x00, 0x00, 0x00


//--------------------- .nv.info._ZN7cutlass13device_kernelINS_4gemm6kernel13GemmUniversalIN4cute5tupleIJiiiiEEENS1_10collective13CollectiveMmaINS1_34MainloopSm90TmaGmmaWarpSpecializedILi3ENS5_IJNS4_1CILi1EEESB_SB_EEENS1_35KernelTmaWarpSpecializedCooperativeEEENS5_IJNSA_ILi256EEESF_NSA_ILi64EEEEEEaNS5_IJlSB_lEEEaSI_NS4_8TiledMMAINS4_8MMA_AtomIJNS4_4SM904GMMA27MMA_64x256x32_S32S8S8_SS_TNEEEENS4_6LayoutINS5_IJNSA_ILi2EEESB_SB_EEENS5_IJSB_NSA_ILi0EEESS_EEEEENS5_IJNS4_10UnderscoreESV_SV_EEEEENS4_13SM90_TMA_LOADENS4_14ComposedLayoutINS4_7SwizzleILi2ELi4ELi3EEENS4_18smem_ptr_flag_bitsILi8EEENSP_INS5_IJNSA_ILi8EEESG_EEENS5_IJSG_SB_EEEEEEEvNS4_8identityESY_S18_vS19_EENS_8epilogue10collective6detail29Sm90TmaWarpSpecializedAdapterINS1C_15DefaultEpilogueIaSI_SI_NS1B_6thread17LinearCombinationIaLi1EiiLNS1G_9ScaleType4KindE0ELNS_15FloatRoundStyleE2EaEENS1_15EpilogueDefaultEEEEEvvEEEEvNT_6ParamsE --------------------------
	.section	.nv.info._ZN7cutlass13device_kernelINS_4gemm6kernel13GemmUniversalIN4cute5tupleIJiiiiEEENS1_10collective13CollectiveMmaINS1_34MainloopSm90TmaGmmaWarpSpecializedILi3ENS5_IJNS4_1CILi1EEESB_SB_EEENS1_35KernelTmaWarpSpecializedCooperativeEEENS5_IJNSA_ILi256EEESF_NSA_ILi64EEEEEEaNS5_IJlSB_lEEEaSI_NS4_8TiledMMAINS4_8MMA_AtomIJNS4_4SM904GMMA27MMA_64x256x32_S32S8S8_SS_TNEEEENS4_6LayoutINS5_IJNSA_ILi2EEESB_SB_EEENS5_IJSB_NSA_ILi0EEESS_EEEEENS5_IJNS4_10UnderscoreESV_SV_EEEEENS4_13SM90_TMA_LOADENS4_14ComposedLayoutINS4_7SwizzleILi2ELi4ELi3EEENS4_18smem_ptr_flag_bitsILi8EEENSP_INS5_IJNSA_ILi8EEESG_EEENS5_IJSG_SB_EEEEEEEvNS4_8identityESY_S18_vS19_EENS_8epilogue10collective6detail29Sm90TmaWarpSpecializedAdapterINS1C_15DefaultEpilogueIaSI_SI_NS1B_6thread17LinearCombinationIaLi1EiiLNS1G_9ScaleType4KindE0ELNS_15FloatRoundStyleE2EaEENS1_15EpilogueDefaultEEEEEvvEEEEvNT_6ParamsE,"",@"SHT_CUDA_INFO"
	.sectionflags	@""
	.align	4


	//----- nvinfo : EIATTR_CUDA_API_VERSION
	.align		4
        /*0000*/ 	.byte	0x04, 0x37
        /*0002*/ 	.short	(.L_21 - .L_20)
.L_20:
        /*0004*/ 	.word	0x00000082


	//----- nvinfo : EIATTR_KPARAM_INFO
	.align		4
.L_21:
        /*0008*/ 	.byte	0x04, 0x17
        /*000a*/ 	.short	(.L_23 - .L_22)
.L_22:
        /*000c*/ 	.word	0x00000000
        /*0010*/ 	.short	0x0000
        /*0012*/ 	.short	0x0070
        /*0014*/ 	.byte	0x00, 0xf0, 0x01, 0x10


	//----- nvinfo : EIATTR_SPARSE_MMA_MASK
	.align		4
.L_23:
        /*0018*/ 	.byte	0x03, 0x50
        /*001a*/ 	.short	0x0000


	//----- nvinfo : EIATTR_MAXREG_COUNT
	.align		4
        /*001c*/ 	.byte	0x03, 0x1b
        /*001e*/ 	.short	0x00a8


	//----- nvinfo : EIATTR_NUM_BARRIERS
	.align		4
        /*0020*/ 	.byte	0x02, 0x4c
        /*0022*/ 	.byte	0x01
	.zero		1


	//----- nvinfo : EIATTR_EXTERNS
	.align		4
        /*0024*/ 	.byte	0x04, 0x0f
        /*0026*/ 	.short	(.L_25 - .L_24)


	//   ....[0]....
	.align		4
.L_24:
        /*0028*/ 	.word	index@(__assertfail)


	//----- nvinfo : EIATTR_ANNOTATIONS
	.align		4
.L_25:
        /*002c*/ 	.byte	0x04, 0x55
        /*002e*/ 	.short	(.L_27 - .L_26)


	//   ....[0]....
.L_26:
        /*0030*/ 	.word	0x00000001
        /*0034*/ 	.byte	0x70, 0x06, 0x00, 0x00, 0x01, 0x00, 0x00, 0x00, 0x90, 0x06, 0x00, 0x00, 0x01, 0x00, 0x00, 0x00
        /* <DEDUP_REMOVED lines=376> */
        /*17c4*/ 	.byte	0x00, 0x39, 0x01, 0x00, 0x01, 0x00, 0x00, 0x00, 0x20, 0x39, 0x01, 0x00


	//----- nvinfo : EIATTR_MERCURY_ISA_VERSION
	.align		4
.L_27:
        /*17d0*/ 	.byte	0x03, 0x5f
        /*17d2*/ 	.short	0x0101


	//----- nvinfo : EIATTR_INT_WARP_WIDE_INSTR_OFFSETS
	.align		4
        /*17d4*/ 	.byte	0x04, 0x31
        /*17d6*/ 	.short	(.L_29 - .L_28)


	//   ....[0]....
.L_28:
        /*17d8*/ 	.word	0x000004e0


	//   ....[1]....
        /*17dc*/ 	.word	0x000004f0


	//   ....[2]....
        /*17e0*/ 	.word	0x00000580


	//----- nvinfo : EIATTR_COOP_GROUP_MASK_REGIDS
	.align		4
.L_29:
        /*17e4*/ 	.byte	0x04, 0x29
        /*17e6*/ 	.short	(.L_31 - .L_30)


	//   ....[0]....
.L_30:
        /*17e8*/ 	.word	0xffffffff


	//   ....[1]....
        /*17ec*/ 	.word	0xffffffff


	//   ....[2]....
        /*17f0*/ 	.word	0xffffffff


	//   ....[3]....
        /*17f4*/ 	.word	0xffffffff


	//   ....[4]....
        /*17f8*/ 	.word	0xffffffff


	//----- nvinfo : EIATTR_COOP_GROUP_INSTR_OFFSETS
	.align		4
.L_31:
        /*17fc*/ 	.byte	0x04, 0x28
        /*17fe*/ 	.short	(.L_33 - .L_32)


	//   ....[0]....
.L_32:
        /*1800*/ 	.word	0x00000070


	//   ....[1]....
        /*1804*/ 	.word	0x00000080


	//   ....[2]....
        /*1808*/ 	.word	0x000001a0


	//   ....[3]....
        /*180c*/ 	.word	0x00000390


	//   ....[4]....
        /*1810*/ 	.word	0x00001150


	//----- nvinfo : EIATTR_REG_RECONFIG
	.align		4
.L_33:
        /*1814*/ 	.byte	0x01, 0x54
	.zero		2


	//----- nvinfo : EIATTR_SYSCALL_OFFSETS
	.align		4
        /*1818*/ 	.byte	0x04, 0x46
        /*181a*/ 	.short	(.L_35 - .L_34)


	//   ....[0]....
.L_34:
        /*181c*/ 	.word	0x00001310


	//----- nvinfo : EIATTR_MBARRIER_INSTR_OFFSETS
	.align		4
.L_35:
        /*1820*/ 	.byte	0x04, 0x39
        /*1822*/ 	.short	(.L_37 - .L_36)


	//   ....[0]....
.L_36:
        /*1824*/ 	.word	0x00000320
        /*1828*/ 	.word	0x000000ff
        /*182c*/ 	.word	0x00000000
        /*1830*/ 	.short	0x0100
        /*1832*/ 	.byte	0x08
	.zero		1


	//   ....[1]....
        /*1834*/ 	.word	0x00000330
        /*1838*/ 	.word	0x000000ff
        /*183c*/ 	.word	0x00000018
        /*1840*/ 	.short	0x0100
        /*1842*/ 	.byte	0x08
	.zero		1


	//   ....[2]....
        /*1844*/ 	.word	0x00000340
        /*1848*/ 	.word	0x000000ff
        /*184c*/ 	.word	0x00000008
        /*1850*/ 	.short	0x0100
        /*1852*/ 	.byte	0x08
	.zero		1


	//   ....[3]....
        /*1854*/ 	.word	0x00000350
        /*1858*/ 	.word	0x000000ff
        /*185c*/ 	.word	0x00000020
        /*1860*/ 	.short	0x0100
        /*1862*/ 	.byte	0x08
	.zero		1


	//   ....[4]....
        /*1864*/ 	.word	0x00000360
        /*1868*/ 	.word	0x000000ff
        /*186c*/ 	.word	0x00000010
        /*1870*/ 	.short	0x0100
        /*1872*/ 	.byte	0x08
	.zero		1


	//   ....[5]....
        /*1874*/ 	.word	0x00000370
        /*1878*/ 	.word	0x000000ff
        /*187c*/ 	.word	0x00000028
        /*1880*/ 	.short	0x0100
        /*1882*/ 	.byte	0x08
	.zero		1


	//   ....[6]....
        /*1884*/ 	.word	0x00000600
        /*1888*/ 	.word	0x000000ff
        /*188c*/ 	.word	0x00000040
        /*1890*/ 	.short	0x0100
        /*1892*/ 	.byte	0x10
	.zero		1


	//   ....[7]....
        /*1894*/ 	.word	0x000006a0
        /*1898*/ 	.word	0x000000ff
        /*189c*/ 	.word	0x00000048
        /*18a0*/ 	.short	0x0100
        /*18a2*/ 	.byte	0x10
	.zero		1


	//   ....[8]....
        /*18a4*/ 	.word	0x000013f0
        /*18a8*/ 	.word	0x00000003
        /*18ac*/ 	.word	0x00000000
        /*18b0*/ 	.short	0x010a
        /*18b2*/ 	.byte	0x3f
	.zero		1


	//   ....[9]....
        /*18b4*/ 	.word	0x00001430
        /*18b8*/ 	.word	0x00000003
        /*18bc*/ 	.word	0x00000000
        /*18c0*/ 	.short	0x010a
        /*18c2*/ 	.byte	0x3f
	.zero		1


	//   ....[10]....
        /*18c4*/ 	.word	0x00002980
        /*18c8*/ 	.word	0x00000004
        /*18cc*/ 	.word	0x00000000
        /*18d0*/ 	.short	0x010a
        /*18d2*/ 	.byte	0x3f
	.zero		1


	//   ....[11]....
        /*18d4*/ 	.word	0x000029c0
        /*18d8*/ 	.word	0x00000004
        /*18dc*/ 	.word	0x00000000
        /*18e0*/ 	.short	0x010a
        /*18e2*/ 	.byte	0x3f
	.zero		1


	//   ....[12]....
        /*18e4*/ 	.word	0x000049c0
        /*18e8*/ 	.word	0x00000004
        /*18ec*/ 	.word	0x00000000
        /*18f0*/ 	.short	0x0101
        /*18f2*/ 	.byte	0x3f
	.zero		1


	//   ....[13]....
        /*18f4*/ 	.word	0x00004bb0
        /*18f8*/ 	.word	0x00000000
        /*18fc*/ 	.word	0x00000000
        /*1900*/ 	.short	0x0101
        /*1902*/ 	.byte	0x3f
	.zero		1


	//   ....[14]....
        /*1904*/ 	.word	0x000134d0
        /*1908*/ 	.word	0x0000000a
        /*190c*/ 	.word	0x00000018
        /*1910*/ 	.short	0x010a
        /*1912*/ 	.byte	0x3f
	.zero		1


	//   ....[15]....
        /*1914*/ 	.word	0x00013820
        /*1918*/ 	.word	0x00000002
        /*191c*/ 	.word	0x00000048
        /*1920*/ 	.short	0x0101
        /*1922*/ 	.byte	0x3f
	.zero		1


	//   ....[16]....
        /*1924*/ 	.word	0x00014020
        /*1928*/ 	.word	0x00000005
        /*192c*/ 	.word	0x00000000
        /*1930*/ 	.short	0x010a
        /*1932*/ 	.byte	0x3f
	.zero		1


	//   ....[17]....
        /*1934*/ 	.word	0x000140b0
        /*1938*/ 	.word	0x00000007
        /*193c*/ 	.word	0x00000000
        /*1940*/ 	.short	0x010a
        /*1942*/ 	.byte	0x3f
	.zero		1


	//   ....[18]....
        /*1944*/ 	.word	0x00014140
        /*1948*/ 	.word	0x00000003
        /*194c*/ 	.word	0x00000000
        /*1950*/ 	.short	0x010a
        /*1952*/ 	.byte	0x3f
	.zero		1


	//   ....[19]....
        /*1954*/ 	.word	0x000141a0
        /*1958*/ 	.word	0x00000003
        /*195c*/ 	.word	0x00000000
        /*1960*/ 	.short	0x010a
        /*1962*/ 	.byte	0x3f
	.zero		1


	//   ....[20]....
        /*1964*/ 	.word	0x000141f0
        /*1968*/ 	.word	0x00000004
        /*196c*/ 	.word	0x00000000
        /*1970*/ 	.short	0x010a
        /*1972*/ 	.byte	0x3f
	.zero		1


	//   ....[21]....
        /*1974*/ 	.word	0x000142c0
        /*1978*/ 	.word	0x0000000a
        /*197c*/ 	.word	0x00000018
        /*1980*/ 	.short	0x010a
        /*1982*/ 	.byte	0x3f
	.zero		1


	//   ....[22]....
        /*1984*/ 	.word	0x00014390
        /*1988*/ 	.word	0x00000005
        /*198c*/ 	.word	0x00000000
        /*1990*/ 	.short	0x010a
        /*1992*/ 	.byte	0x3f
	.zero		1


	//   ....[23]....
        /*1994*/ 	.word	0x000143e0
        /*1998*/ 	.word	0x00000007
        /*199c*/ 	.word	0x00000000
        /*19a0*/ 	.short	0x010a
        /*19a2*/ 	.byte	0x3f
	.zero		1


	//----- nvinfo : EIATTR_NUM_MBARRIERS
	.align		4
.L_37:
        /*19a4*/ 	.byte	0x03, 0x38
        /*19a6*/ 	.short	0x0008


	//----- nvinfo : EIATTR_EXIT_INSTR_OFFSETS
	.align		4
        /*19a8*/ 	.byte	0x04, 0x1c
        /*19aa*/ 	.short	(.L_39 - .L_38)


	//   ....[0]....
.L_38:
        /*19ac*/ 	.word	0x00000700


	//   ....[1]....
        /*19b0*/ 	.word	0x00001070


	//   ....[2]....
        /*19b4*/ 	.word	0x00012a50


	//   ....[3]....
        /*19b8*/ 	.word	0x00013160


	//   ....[4]....
        /*19bc*/ 	.word	0x00014190


	//----- nvinfo : EIATTR_MAX_THREADS
	.align		4
.L_39:
        /*19c0*/ 	.byte	0x04, 0x05
        /*19c2*/ 	.short	(.L_41 - .L_40)
.L_40:
        /*19c4*/ 	.word	0x00000180
        /*19c8*/ 	.word	0x00000001
        /*19cc*/ 	.word	0x00000001


	//----- nvinfo : EIATTR_CRS_STACK_SIZE
	.align		4
.L_41:
        /*19d0*/ 	.byte	0x04, 0x1e
        /*19d2*/ 	.short	(.L_43 - .L_42)
.L_42:
        /*19d4*/ 	.word	0x00000000


	//----- nvinfo : EIATTR_CBANK_PARAM_SIZE
	.align		4
.L_43:
        /*19d8*/ 	.byte	0x03, 0x19
        /*19da*/ 	.short	0x0470


	//----- nvinfo : EIATTR_PARAM_CBANK
	.align		4
        /*19dc*/ 	.byte	0x04, 0x0a
        /*19de*/ 	.short	(.L_45 - .L_44)
	.align		4
.L_44:
        /*19e0*/ 	.word	index@(.nv.constant0._ZN7cutlass13device_kernelINS_4gemm6kernel13GemmUniversalIN4cute5tupleIJiiiiEEENS1_10collective13CollectiveMmaINS1_34MainloopSm90TmaGmmaWarpSpecializedILi3ENS5_IJNS4_1CILi1EEESB_SB_EEENS1_35KernelTmaWarpSpecializedCooperativeEEENS5_IJNSA_ILi256EEESF_NSA_ILi64EEEEEEaNS5_IJlSB_lEEEaSI_NS4_8TiledMMAINS4_8MMA_AtomIJNS4_4SM904GMMA27MMA_64x256x32_S32S8S8_SS_TNEEEENS4_6LayoutINS5_IJNSA_ILi2EEESB_SB_EEENS5_IJSB_NSA_ILi0EEESS_EEEEENS5_IJNS4_10UnderscoreESV_SV_EEEEENS4_13SM90_TMA_LOADENS4_14ComposedLayoutINS4_7SwizzleILi2ELi4ELi3EEENS4_18smem_ptr_flag_bitsILi8EEENSP_INS5_IJNSA_ILi8EEESG_EEENS5_IJSG_SB_EEEEEEEvNS4_8identityESY_S18_vS19_EENS_8epilogue10collective6detail29Sm90TmaWarpSpecializedAdapterINS1C_15DefaultEpilogueIaSI_SI_NS1B_6thread17LinearCombinationIaLi1EiiLNS1G_9ScaleType4KindE0ELNS_15FloatRoundStyleE2EaEENS1_15EpilogueDefaultEEEEEvvEEEEvNT_6ParamsE)
        /*19e4*/ 	.short	0x0210
        /*19e6*/ 	.short	0x0470


	//----- nvinfo : EIATTR_SW_WAR
	.align		4
.L_45:
        /*19e8*/ 	.byte	0x04, 0x36
        /*19ea*/ 	.short	(.L_47 - .L_46)
.L_46:
        /*19ec*/ 	.word	0x00000008
.L_47:


//--------------------- .nv.callgraph             --------------------------
	.section	.nv.callgraph,"",@"SHT_CUDA_CALLGRAPH"
	.align	4
	.sectionentsize	8
	.align		4
        /*0000*/ 	.word	0x00000000
	.align		4
        /*0004*/ 	.word	0xffffffff
	.align		4
        /*0008*/ 	.word	index@(_ZN7cutlass13device_kernelINS_4gemm6kernel13GemmUniversalIN4cute5tupleIJiiiiEEENS1_10collective13CollectiveMmaINS1_34MainloopSm90TmaGmmaWarpSpecializedILi3ENS5_IJNS4_1CILi1EEESB_SB_EEENS1_35KernelTmaWarpSpecializedCooperativeEEENS5_IJNSA_ILi256EEESF_NSA_ILi64EEEEEEaNS5_IJlSB_lEEEaSI_NS4_8TiledMMAINS4_8MMA_AtomIJNS4_4SM904GMMA27MMA_64x256x32_S32S8S8_SS_TNEEEENS4_6LayoutINS5_IJNSA_ILi2EEESB_SB_EEENS5_IJSB_NSA_ILi0EEESS_EEEEENS5_IJNS4_10UnderscoreESV_SV_EEEEENS4_13SM90_TMA_LOADENS4_14ComposedLayoutINS4_7SwizzleILi2ELi4ELi3EEENS4_18smem_ptr_flag_bitsILi8EEENSP_INS5_IJNSA_ILi8EEESG_EEENS5_IJSG_SB_EEEEEEEvNS4_8identityESY_S18_vS19_EENS_8epilogue10collective6detail29Sm90TmaWarpSpecializedAdapterINS1C_15DefaultEpilogueIaSI_SI_NS1B_6thread17LinearCombinationIaLi1EiiLNS1G_9ScaleType4KindE0ELNS_15FloatRoundStyleE2EaEENS1_15EpilogueDefaultEEEEEvvEEEEvNT_6ParamsE)
	.align		4
        /*000c*/ 	.word	index@(__assertfail)
	.align		4
        /*0010*/ 	.word	0x00000000
	.align		4
        /*0014*/ 	.word	0xfffffffe
	.align		4
        /*0018*/ 	.word	0x00000000
	.align		4
        /*001c*/ 	.word	0xfffffffd
	.align		4
        /*0020*/ 	.word	0x00000000
	.align		4
        /*0024*/ 	.word	0xfffffffc


//--------------------- .nv.constant4             --------------------------
	.section	.nv.constant4,"a",@progbits
	.align	8
	.align		8
.nv.constant4:
        /*0000*/ 	.dword	__assertfail
	.align		8
        /*0008*/ 	.dword	__unnamed_1
	.align		8
        /*0010*/ 	.dword	_ZN40_INTERNAL_7353a24c_4_k_cu_c70b79f8_318264cuda3std3__45__cpo5beginE
	.align		8
        /*0018*/ 	.dword	_ZN40_INTERNAL_7353a24c_4_k_cu_c70b79f8_318264cuda3std3__45__cpo3endE
	.align		8
        /*0020*/ 	.dword	_ZN40_INTERNAL_7353a24c_4_k_cu_c70b79f8_318264cuda3std3__45__cpo6cbeginE
	.align		8
        /*0028*/ 	.dword	_ZN40_INTERNAL_7353a24c_4_k_cu_c70b79f8_318264cuda3std3__45__cpo4cendE
	.align		8
        /*0030*/ 	.dword	_ZN40_INTERNAL_7353a24c_4_k_cu_c70b79f8_318264cuda3std3__442_GLOBAL__N__7353a24c_4_k_cu_c70b79f8_318266ignoreE
	.align		8
        /*0038*/ 	.dword	_ZN40_INTERNAL_7353a24c_4_k_cu_c70b79f8_318264cuda3std3__419piecewise_constructE
	.align		8
        /*0040*/ 	.dword	_ZN40_INTERNAL_7353a24c_4_k_cu_c70b79f8_318264cuda3std3__48in_placeE
	.align		8
        /*0048*/ 	.dword	_ZN40_INTERNAL_7353a24c_4_k_cu_c70b79f8_318264cuda3std6ranges3__45__cpo4swapE
	.align		8
        /*0050*/ 	.dword	_ZN40_INTERNAL_7353a24c_4_k_cu_c70b79f8_318264cuda3std6ranges3__45__cpo9iter_moveE
	.align		8
        /*0058*/ 	.dword	_ZN40_INTERNAL_7353a24c_4_k_cu_c70b79f8_318264cute7productE
	.align		8
        /*0060*/ 	.dword	_ZN40_INTERNAL_7353a24c_4_k_cu_c70b79f8_318264cute1_E
	.align		8
        /*0068*/ 	.dword	$str$22
	.align		8
        /*0070*/ 	.dword	$str$23


//--------------------- .text._ZN7cutlass13device_kernelINS_4gemm6kernel13GemmUniversalIN4cute5tupleIJiiiiEEENS1_10collective13CollectiveMmaINS1_34MainloopSm90TmaGmmaWarpSpecializedILi3ENS5_IJNS4_1CILi1EEESB_SB_EEENS1_35KernelTmaWarpSpecializedCooperativeEEENS5_IJNSA_ILi256EEESF_NSA_ILi64EEEEEEaNS5_IJlSB_lEEEaSI_NS4_8TiledMMAINS4_8MMA_AtomIJNS4_4SM904GMMA27MMA_64x256x32_S32S8S8_SS_TNEEEENS4_6LayoutINS5_IJNSA_ILi2EEESB_SB_EEENS5_IJSB_NSA_ILi0EEESS_EEEEENS5_IJNS4_10UnderscoreESV_SV_EEEEENS4_13SM90_TMA_LOADENS4_14ComposedLayoutINS4_7SwizzleILi2ELi4ELi3EEENS4_18smem_ptr_flag_bitsILi8EEENSP_INS5_IJNSA_ILi8EEESG_EEENS5_IJSG_SB_EEEEEEEvNS4_8identityESY_S18_vS19_EENS_8epilogue10collective6detail29Sm90TmaWarpSpecializedAdapterINS1C_15DefaultEpilogueIaSI_SI_NS1B_6thread17LinearCombinationIaLi1EiiLNS1G_9ScaleType4KindE0ELNS_15FloatRoundStyleE2EaEENS1_15EpilogueDefaultEEEEEvvEEEEvNT_6ParamsE --------------------------
	.section	.text._ZN7cutlass13device_kernelINS_4gemm6kernel13GemmUniversalIN4cute5tupleIJiiiiEEENS1_10collective13CollectiveMmaINS1_34MainloopSm90TmaGmmaWarpSpecializedILi3ENS5_IJNS4_1CILi1EEESB_SB_EEENS1_35KernelTmaWarpSpecializedCooperativeEEENS5_IJNSA_ILi256EEESF_NSA_ILi64EEEEEEaNS5_IJlSB_lEEEaSI_NS4_8TiledMMAINS4_8MMA_AtomIJNS4_4SM904GMMA27MMA_64x256x32_S32S8S8_SS_TNEEEENS4_6LayoutINS5_IJNSA_ILi2EEESB_SB_EEENS5_IJSB_NSA_ILi0EEESS_EEEEENS5_IJNS4_10UnderscoreESV_SV_EEEEENS4_13SM90_TMA_LOADENS4_14ComposedLayoutINS4_7SwizzleILi2ELi4ELi3EEENS4_18smem_ptr_flag_bitsILi8EEENSP_INS5_IJNSA_ILi8EEESG_EEENS5_IJSG_SB_EEEEEEEvNS4_8identityESY_S18_vS19_EENS_8epilogue10collective6detail29Sm90TmaWarpSpecializedAdapterINS1C_15DefaultEpilogueIaSI_SI_NS1B_6thread17LinearCombinationIaLi1EiiLNS1G_9ScaleType4KindE0ELNS_15FloatRoundStyleE2EaEENS1_15EpilogueDefaultEEEEEvvEEEEvNT_6ParamsE,"ax",@progbits
	.align	128
.text._ZN7cutlass13device_kernelINS_4gemm6kernel13GemmUniversalIN4cute5tupleIJiiiiEEENS1_10collective13CollectiveMmaINS1_34MainloopSm90TmaGmmaWarpSpecializedILi3ENS5_IJNS4_1CILi1EEESB_SB_EEENS1_35KernelTmaWarpSpecializedCooperativeEEENS5_IJNSA_ILi256EEESF_NSA_ILi64EEEEEEaNS5_IJlSB_lEEEaSI_NS4_8TiledMMAINS4_8MMA_AtomIJNS4_4SM904GMMA27MMA_64x256x32_S32S8S8_SS_TNEEEENS4_6LayoutINS5_IJNSA_ILi2EEESB_SB_EEENS5_IJSB_NSA_ILi0EEESS_EEEEENS5_IJNS4_10UnderscoreESV_SV_EEEEENS4_13SM90_TMA_LOADENS4_14ComposedLayoutINS4_7SwizzleILi2ELi4ELi3EEENS4_18smem_ptr_flag_bitsILi8EEENSP_INS5_IJNSA_ILi8EEESG_EEENS5_IJSG_SB_EEEEEEEvNS4_8identityESY_S18_vS19_EENS_8epilogue10collective6detail29Sm90TmaWarpSpecializedAdapterINS1C_15DefaultEpilogueIaSI_SI_NS1B_6thread17LinearCombinationIaLi1EiiLNS1G_9ScaleType4KindE0ELNS_15FloatRoundStyleE2EaEENS1_15EpilogueDefaultEEEEEvvEEEEvNT_6ParamsE:
        .type           _ZN7cutlass13device_kernelINS_4gemm6kernel13GemmUniversalIN4cute5tupleIJiiiiEEENS1_10collective13CollectiveMmaINS1_34MainloopSm90TmaGmmaWarpSpecializedILi3ENS5_IJNS4_1CILi1EEESB_SB_EEENS1_35KernelTmaWarpSpecializedCooperativeEEENS5_IJNSA_ILi256EEESF_NSA_ILi64EEEEEEaNS5_IJlSB_lEEEaSI_NS4_8TiledMMAINS4_8MMA_AtomIJNS4_4SM904GMMA27MMA_64x256x32_S32S8S8_SS_TNEEEENS4_6LayoutINS5_IJNSA_ILi2EEESB_SB_EEENS5_IJSB_NSA_ILi0EEESS_EEEEENS5_IJNS4_10UnderscoreESV_SV_EEEEENS4_13SM90_TMA_LOADENS4_14ComposedLayoutINS4_7SwizzleILi2ELi4ELi3EEENS4_18smem_ptr_flag_bitsILi8EEENSP_INS5_IJNSA_ILi8EEESG_EEENS5_IJSG_SB_EEEEEEEvNS4_8identityESY_S18_vS19_EENS_8epilogue10collective6detail29Sm90TmaWarpSpecializedAdapterINS1C_15DefaultEpilogueIaSI_SI_NS1B_6thread17LinearCombinationIaLi1EiiLNS1G_9ScaleType4KindE0ELNS_15FloatRoundStyleE2EaEENS1_15EpilogueDefaultEEEEEvvEEEEvNT_6ParamsE,@function
        .size           _ZN7cutlass13device_kernelINS_4gemm6kernel13GemmUniversalIN4cute5tupleIJiiiiEEENS1_10collective13CollectiveMmaINS1_34MainloopSm90TmaGmmaWarpSpecializedILi3ENS5_IJNS4_1CILi1EEESB_SB_EEENS1_35KernelTmaWarpSpecializedCooperativeEEENS5_IJNSA_ILi256EEESF_NSA_ILi64EEEEEEaNS5_IJlSB_lEEEaSI_NS4_8TiledMMAINS4_8MMA_AtomIJNS4_4SM904GMMA27MMA_64x256x32_S32S8S8_SS_TNEEEENS4_6LayoutINS5_IJNSA_ILi2EEESB_SB_EEENS5_IJSB_NSA_ILi0EEESS_EEEEENS5_IJNS4_10UnderscoreESV_SV_EEEEENS4_13SM90_TMA_LOADENS4_14ComposedLayoutINS4_7SwizzleILi2ELi4ELi3EEENS4_18smem_ptr_flag_bitsILi8EEENSP_INS5_IJNSA_ILi8EEESG_EEENS5_IJSG_SB_EEEEEEEvNS4_8identityESY_S18_vS19_EENS_8epilogue10collective6detail29Sm90TmaWarpSpecializedAdapterINS1C_15DefaultEpilogueIaSI_SI_NS1B_6thread17LinearCombinationIaLi1EiiLNS1G_9ScaleType4KindE0ELNS_15FloatRoundStyleE2EaEENS1_15EpilogueDefaultEEEEEvvEEEEvNT_6ParamsE,(.L_x_580 - _ZN7cutlass13device_kernelINS_4gemm6kernel13GemmUniversalIN4cute5tupleIJiiiiEEENS1_10collective13CollectiveMmaINS1_34MainloopSm90TmaGmmaWarpSpecializedILi3ENS5_IJNS4_1CILi1EEESB_SB_EEENS1_35KernelTmaWarpSpecializedCooperativeEEENS5_IJNSA_ILi256EEESF_NSA_ILi64EEEEEEaNS5_IJlSB_lEEEaSI_NS4_8TiledMMAINS4_8MMA_AtomIJNS4_4SM904GMMA27MMA_64x256x32_S32S8S8_SS_TNEEEENS4_6LayoutINS5_IJNSA_ILi2EEESB_SB_EEENS5_IJSB_NSA_ILi0EEESS_EEEEENS5_IJNS4_10UnderscoreESV_SV_EEEEENS4_13SM90_TMA_LOADENS4_14ComposedLayoutINS4_7SwizzleILi2ELi4ELi3EEENS4_18smem_ptr_flag_bitsILi8EEENSP_INS5_IJNSA_ILi8EEESG_EEENS5_IJSG_SB_EEEEEEEvNS4_8identityESY_S18_vS19_EENS_8epilogue10collective6detail29Sm90TmaWarpSpecializedAdapterINS1C_15DefaultEpilogueIaSI_SI_NS1B_6thread17LinearCombinationIaLi1EiiLNS1G_9ScaleType4KindE0ELNS_15FloatRoundStyleE2EaEENS1_15EpilogueDefaultEEEEEvvEEEEvNT_6ParamsE)
        .other          _ZN7cutlass13device_kernelINS_4gemm6kernel13GemmUniversalIN4cute5tupleIJiiiiEEENS1_10collective13CollectiveMmaINS1_34MainloopSm90TmaGmmaWarpSpecializedILi3ENS5_IJNS4_1CILi1EEESB_SB_EEENS1_35KernelTmaWarpSpecializedCooperativeEEENS5_IJNSA_ILi256EEESF_NSA_ILi64EEEEEEaNS5_IJlSB_lEEEaSI_NS4_8TiledMMAINS4_8MMA_AtomIJNS4_4SM904GMMA27MMA_64x256x32_S32S8S8_SS_TNEEEENS4_6LayoutINS5_IJNSA_ILi2EEESB_SB_EEENS5_IJSB_NSA_ILi0EEESS_EEEEENS5_IJNS4_10UnderscoreESV_SV_EEEEENS4_13SM90_TMA_LOADENS4_14ComposedLayoutINS4_7SwizzleILi2ELi4ELi3EEENS4_18smem_ptr_flag_bitsILi8EEENSP_INS5_IJNSA_ILi8EEESG_EEENS5_IJSG_SB_EEEEEEEvNS4_8identityESY_S18_vS19_EENS_8epilogue10collective6detail29Sm90TmaWarpSpecializedAdapterINS1C_15DefaultEpilogueIaSI_SI_NS1B_6thread17LinearCombinationIaLi1EiiLNS1G_9ScaleType4KindE0ELNS_15FloatRoundStyleE2EaEENS1_15EpilogueDefaultEEEEEvvEEEEvNT_6ParamsE,@"STO_CUDA_ENTRY STV_DEFAULT"
_ZN7cutlass13device_kernelINS_4gemm6kernel13GemmUniversalIN4cute5tupleIJiiiiEEENS1_10collective13CollectiveMmaINS1_34MainloopSm90TmaGmmaWarpSpecializedILi3ENS5_IJNS4_1CILi1EEESB_SB_EEENS1_35KernelTmaWarpSpecializedCooperativeEEENS5_IJNSA_ILi256EEESF_NSA_ILi64EEEEEEaNS5_IJlSB_lEEEaSI_NS4_8TiledMMAINS4_8MMA_AtomIJNS4_4SM904GMMA27MMA_64x256x32_S32S8S8_SS_TNEEEENS4_6LayoutINS5_IJNSA_ILi2EEESB_SB_EEENS5_IJSB_NSA_ILi0EEESS_EEEEENS5_IJNS4_10UnderscoreESV_SV_EEEEENS4_13SM90_TMA_LOADENS4_14ComposedLayoutINS4_7SwizzleILi2ELi4ELi3EEENS4_18smem_ptr_flag_bitsILi8EEENSP_INS5_IJNSA_ILi8EEESG_EEENS5_IJSG_SB_EEEEEEEvNS4_8identityESY_S18_vS19_EENS_8epilogue10collective6detail29Sm90TmaWarpSpecializedAdapterINS1C_15DefaultEpilogueIaSI_SI_NS1B_6thread17LinearCombinationIaLi1EiiLNS1G_9ScaleType4KindE0ELNS_15FloatRoundStyleE2EaEENS1_15EpilogueDefaultEEEEEvvEEEEvNT_6ParamsE:
[----:B------:R-:W0:Y:S02]  /*0000*/  LDC R1, c[0x0][0x28] ;  /* 0x00000a00ff017b82 */ /* 0x000e240000000800 */
[----:B0-----:R-:W-:Y:S01]  /*0010*/  VIADD R1, R1, 0xfffffb48 ;  /* 0xfffffb4801017836 */ /* 0x001fe20000000000 */
[----:B------:R-:W0:Y:S01]  /*0020*/  S2R R2, SR_TID.X ;  /* 0x0000000000027919 */ /* 0x000e220000002100 */
[----:B------:R-:W-:Y:S01]  /*0030*/  ELECT P0, URZ, PT ;  /* 0x00000000003f782f */ /* 0x000fe20003800000 */
[----:B------:R-:W-:Y:S01]  /*0040*/  BSSY B0, `(.L_x_0) ;  /* 0x0000015000007945 */ /* 0x000fe20003800000 */
[--C-:B0-----:R-:W-:Y:S02]  /*0050*/  SHF.R.U32.HI R0, RZ, 0x5, R2.reuse ;  /* 0x00000005ff007819 */ /* 0x101fe40000011602 */
[----:B------:R-:W-:-:S03]  /*0060*/  SHF.R.U32.HI R2, RZ, 0x7, R2 ;  /* 0x00000007ff027819 */ /* 0x000fc60000011602 */
[----:B------:R-:W0:Y:S04]  /*0070*/  SHFL.IDX PT, R3, R0, RZ, 0x1f ;  /* 0x00001fff00037589 */ /* 0x000e2800000e0000 */
[----:B------:R-:W1:Y:S01]  /*0080*/  SHFL.IDX PT, R2, R2, RZ, 0x1f ;  /* 0x00001fff02027589 */ /* 0x000e6200000e0000 */
[----:B0-----:R-:W-:Y:S02]  /*0090*/  R2UR UR10, R3 ;  /* 0x00000000030a72ca */ /* 0x001fe400000e0000 */
[----:B-1----:R-:W-:-:S11]  /*00a0*/  R2UR UR5, R2 ;  /* 0x00000000020572ca */ /* 0x002fd600000e0000 */
[----:B------:R-:W-:Y:S02]  /*00b0*/  USHF.R.S32.HI UR4, URZ, 0x1f, UR10 ;  /* 0x0000001f3f047899 */ /* 0x000fe4000801140a */
[----:B------:R-:W-:Y:S02]  /*00c0*/  ISETP.NE.OR P0, PT, RZ, UR10, !P0 ;  /* 0x0000000aff007c0c */ /* 0x000fe4000c705670 */
[----:B------:R-:W-:-:S04]  /*00d0*/  ULEA.HI UR4, UR4, UR10, URZ, 0x2 ;  /* 0x0000000a04047291 */ /* 0x000fc8000f8f103f */
[----:B------:R-:W-:-:S04]  /*00e0*/  ULOP3.LUT UR4, UR4, 0xfffffffc, URZ, 0xc0, !UPT ;  /* 0xfffffffc04047892 */ /* 0x000fc8000f8ec03f */
[----:B------:R-:W-:-:S03]  /*00f0*/  UIADD3 UR10, UR10, -UR4, URZ ;  /* 0x800000040a0a7290 */ /* 0x000fc6000fffe03f */
[----:B------:R-:W-:Y:S09]  /*0100*/  @P0 BRA `(.L_x_1) ;  /* 0x0000000000200947 */ /* 0x000ff20003800000 */
[----:B------:R-:W-:Y:S02]  /*0110*/  ULDC.64 UR6, c[0x0][0x198] ;  /* 0x0000660000067ab9 */ /* 0x000fe40000000a00 */
[----:B------:R-:W-:Y:S02]  /*0120*/  UIADD3 UR8, UP0, UR6, 0xf0, URZ ;  /* 0x000000f006087890 */ /* 0x000fe4000ff1e03f */
[----:B------:R-:W-:Y:S02]  /*0130*/  UIADD3 UR6, UP1, UR6, 0x1f0, URZ ;  /* 0x000001f006067890 */ /* 0x000fe4000ff3e03f */
[----:B------:R-:W-:Y:S02]  /*0140*/  UIADD3.X UR9, URZ, UR7, URZ, UP0, !UPT ;  /* 0x000000073f097290 */ /* 0x000fe400087fe43f */
[----:B------:R-:W-:-:S07]  /*0150*/  UIADD3.X UR7, URZ, UR7, URZ, UP1, !UPT ;  /* 0x000000073f077290 */ /* 0x000fce0008ffe43f */
[----:B------:R0:W-:Y:S02]  /*0160*/  UTMACCTL.PF [UR8] ;  /* 0x00000000080079b9 */ /* 0x0001e40008040000 */
[----:B------:R0:W-:Y:S02]  /*0170*/  UTMACCTL.PF [UR6] ;  /* 0x00000000060079b9 */ /* 0x0001e40008040000 */
[----:B0-----:R-:W-:Y:S01]  /*0180*/  NOP ;  /* 0x0000000000007918 */ /* 0x001fe20000000000 */
.L_x_1:
[----:B------:R-:W-:Y:S05]  /*0190*/  BSYNC B0 ;  /* 0x0000000000007941 */ /* 0x000fea0003800000 */
.L_x_0:
[----:B------:R-:W0:Y:S01]  /*01a0*/  SHFL.IDX PT, R2, R0, RZ, 0x1f ;  /* 0x00001fff00027589 */ /* 0x000e2200000e0000 */
[----:B------:R-:W-:Y:S01]  /*01b0*/  UISETP.NE.AND UP0, UPT, UR10, 0x3, UPT ;  /* 0x000000030a00788c */ /* 0x000fe2000bf05270 */
[----:B------:R-:W-:Y:S01]  /*01c0*/  ISETP.NE.AND P1, PT, RZ, UR5, PT ;  /* 0x00000005ff007c0c */ /* 0x000fe2000bf25270 */
[----:B------:R-:W-:Y:S02]  /*01d0*/  UIADD3 UR18, UR5, -0x1, URZ ;  /* 0xffffffff05127890 */ /* 0x000fe4000fffe03f */
[----:B------:R-:W-:Y:S02]  /*01e0*/  UISETP.EQ.OR UP0, UPT, UR10, URZ, !UP0 ;  /* 0x0000003f0a00728c */ /* 0x000fe4000c702670 */
[----:B------:R-:W-:Y:S02]  /*01f0*/  UISETP.GE.U32.AND UP1, UPT, UR18, 0x2, UPT ;  /* 0x000000021200788c */ /* 0x000fe4000bf26070 */
[----:B------:R-:W-:-:S04]  /*0200*/  UISETP.EQ.AND UP0, UPT, UR5, URZ, UP0 ;  /* 0x0000003f0500728c */ /* 0x000fc80008702270 */
[----:B------:R-:W-:-:S04]  /*0210*/  USEL UR40, URZ, 0x1, !UP0 ;  /* 0x000000013f287887 */ /* 0x000fc8000c000000 */
[----:B------:R-:W-:Y:S01]  /*0220*/  USEL UR40, UR40, 0x2, UP1 ;  /* 0x0000000228287887 */ /* 0x000fe20008800000 */
[----:B0-----:R-:W-:-:S13]  /*0230*/  ISETP.NE.AND P0, PT, R2, RZ, PT ;  /* 0x000000ff0200720c */ /* 0x001fda0003f05270 */
[----:B------:R-:W-:Y:S05]  /*0240*/  @P0 BRA `(.L_x_2) ;  /* 0x0000000000500947 */ /* 0x000fea0003800000 */
[----:B------:R-:W0:Y:S01]  /*0250*/  S2UR UR8, SR_CgaCtaId ;  /* 0x00000000000879c3 */ /* 0x000e220000008800 */
[----:B------:R-:W-:Y:S01]  /*0260*/  UMOV UR4, 0x400 ;  /* 0x0000040000047882 */ /* 0x000fe20000000000 */
[----:B------:R-:W-:Y:S01]  /*0270*/  UMOV UR5, 0x1 ;  /* 0x0000000100057882 */ /* 0x000fe20000000000 */
[----:B------:R-:W-:Y:S01]  /*0280*/  UMOV UR6, 0x100 ;  /* 0x0000010000067882 */ /* 0x000fe20000000000 */
[----:B------:R-:W-:Y:S01]  /*0290*/  ELECT P0, URZ, PT ;  /* 0x00000000003f782f */ /* 0x000fe20003800000 */
[----:B------:R-:W-:-:S04]  /*02a0*/  UIADD3 UR6, -UR6, 0x100000, URZ ;  /* 0x0010000006067890 */ /* 0x000fc8000fffe13f */
[----:B------:R-:W-:Y:S02]  /*02b0*/  USHF.L.U32 UR7, UR6, 0xb, URZ ;  /* 0x0000000b06077899 */ /* 0x000fe4000800063f */
[----:B------:R-:W-:Y:S02]  /*02c0*/  USHF.L.U32 UR6, UR6, 0x1, URZ ;  /* 0x0000000106067899 */ /* 0x000fe4000800063f */
[----:B0-----:R-:W-:Y:S02]  /*02d0*/  ULEA UR8, UR8, UR4, 0x18 ;  /* 0x0000000408087291 */ /* 0x001fe4000f8ec03f */
[----:B------:R-:W-:-:S04]  /*02e0*/  UIADD3 UR4, -UR5, 0x100000, URZ ;  /* 0x0010000005047890 */ /* 0x000fc8000fffe13f */
[----:B------:R-:W-:Y:S02]  /*02f0*/  USHF.L.U32 UR5, UR4, 0xb, URZ ;  /* 0x0000000b04057899 */ /* 0x000fe4000800063f */
[----:B------:R-:W-:Y:S01]  /*0300*/  USHF.L.U32 UR4, UR4, 0x1, URZ ;  /* 0x0000000104047899 */ /* 0x000fe2000800063f */
[----:B------:R-:W0:Y:S11]  /*0310*/  FENCE.VIEW.ASYNC.S ;  /* 0x00000000000073c6 */ /* 0x000e360000000000 */
[----:B0-----:R0:W1:Y:S01]  /*0320*/  SYNCS.EXCH.64 URZ, [UR8], UR4 ;  /* 0x00000004083f75b2 */ /* 0x0010620008000100 */
[----:B------:R0:W2:Y:S01]  /*0330*/  SYNCS.EXCH.64 URZ, [UR8+0x18], UR6 ;  /* 0x00001806083f75b2 */ /* 0x0000a20008000100 */
[----:B------:R0:W3:Y:S01]  /*0340*/  SYNCS.EXCH.64 URZ, [UR8+0x8], UR4 ;  /* 0x00000804083f75b2 */ /* 0x0000e20008000100 */
[----:B------:R0:W4:Y:S01]  /*0350*/  SYNCS.EXCH.64 URZ, [UR8+0x20], UR6 ;  /* 0x00002006083f75b2 */ /* 0x0001220008000100 */
[----:B------:R0:W0:Y:S01]  /*0360*/  SYNCS.EXCH.64 URZ, [UR8+0x10], UR4 ;  /* 0x00001004083f75b2 */ /* 0x0000220008000100 */
[----:B------:R0:W0:Y:S01]  /*0370*/  SYNCS.EXCH.64 URZ, [UR8+0x28], UR6 ;  /* 0x00002806083f75b2 */ /* 0x0000220008000100 */
[----:B------:R-:W-:Y:S01]  /*0380*/  NOP ;  /* 0x0000000000007918 */ /* 0x000fe20000000000 */
.L_x_2:
[----:B------:R-:W5:Y:S01]  /*0390*/  SHFL.IDX PT, R0, R0, RZ, 0x1f ;  /* 0x00001fff00007589 */ /* 0x000f6200000e0000 */
[----:B------:R-:W-:Y:S01]  /*03a0*/  ELECT P0, URZ, PT ;  /* 0x00000000003f782f */ /* 0x000fe20003800000 */
[----:B------:R-:W1:Y:S01]  /*03b0*/  S2UR UR17, SR_CTAID.Y ;  /* 0x00000000001179c3 */ /* 0x000e620000002600 */
[----:B0-----:R-:W-:Y:S01]  /*03c0*/  ULDC UR5, c[0x0][0x65c] ;  /* 0x0001970000057ab9 */ /* 0x001fe20000000800 */
[----:B------:R-:W-:Y:S01]  /*03d0*/  UMOV UR12, 0x20 ;  /* 0x00000020000c7882 */ /* 0x000fe20000000000 */
[----:B------:R-:W-:Y:S01]  /*03e0*/  UISETP.NE.AND UP2, UPT, UR5, 0x1, UPT ;  /* 0x000000010500788c */ /* 0x000fe2000bf45270 */
[----:B------:R-:W-:Y:S01]  /*03f0*/  NOP ;  /* 0x0000000000007918 */ /* 0x000fe20000000000 */
[----:B------:R-:W-:Y:S02]  /*0400*/  NOP ;  /* 0x0000000000007918 */ /* 0x000fe40000000000 */
[----:B------:R-:W-:Y:S01]  /*0410*/  UP2UR UR46, UPR, URZ, 0x4 ;  /* 0x000000043f2e7883 */ /* 0x000fe20008000000 */
[----:B------:R-:W0:Y:S01]  /*0420*/  S2UR UR4, SR_CTAID.X ;  /* 0x00000000000479c3 */ /* 0x000e220000002500 */
[----:B------:R-:W-:-:S02]  /*0430*/  PLOP3.LUT P2, PT, PT, PT, UP2, 0x80, 0x0 ;  /* 0x000000000000781c */ /* 0x000fc40003f4f028 */
[----:B------:R-:W-:Y:S02]  /*0440*/  PLOP3.LUT P4, PT, PT, PT, UP2, 0x80, 0x0 ;  /* 0x000000000000781c */ /* 0x000fe40003f8f028 */
[----:B------:R-:W-:Y:S01]  /*0450*/  PLOP3.LUT P3, PT, PT, PT, UP2, 0x80, 0x0 ;  /* 0x000000000000781c */ /* 0x000fe20003f6f028 */
[----:B------:R-:W-:Y:S01]  /*0460*/  @UP2 ULDC UR14, c[0x0][0x10] ;  /* 0x00000400000e2ab9 */ /* 0x000fe20000000800 */
[----:B------:R-:W-:Y:S01]  /*0470*/  @UP2 UMOV UR9, URZ ;  /* 0x0000003f00092c82 */ /* 0x000fe20008000000 */
[----:B------:R-:W-:Y:S01]  /*0480*/  @!UP2 ULDC UR11, c[0x0][0xc] ;  /* 0x00000300000baab9 */ /* 0x000fe20000000800 */
[----:B-----5:R-:W-:Y:S01]  /*0490*/  ISETP.NE.OR P0, PT, R0, RZ, !P0 ;  /* 0x000000ff0000720c */ /* 0x020fe20004705670 */
[----:B-1----:R-:W-:Y:S02]  /*04a0*/  @UP2 UMOV UR7, UR17 ;  /* 0x0000001100072c82 */ /* 0x002fe40008000000 */
[----:B------:R-:W-:Y:S01]  /*04b0*/  @UP2 UMOV UR8, UR7 ;  /* 0x0000000700082c82 */ /* 0x000fe20008000000 */
[----:B------:R-:W-:Y:S01]  /*04c0*/  @!UP2 UMOV UR7, UR17 ;  /* 0x000000110007ac82 */ /* 0x000fe20008000000 */
[----:B0-----:R-:W-:-:S08]  /*04d0*/  @UP2 UIMAD.WIDE.U32 UR14, UR4, UR14, UR8 ;  /* 0x0000000e040e22a5 */ /* 0x001fd0000f8e0008 */
[----:B------:R-:W-:Y:S01]  /*04e0*/  VOTEU.ALL UP0, P0 ;  /* 0x00000000003f7886 */ /* 0x000fe20000000000 */
[----:B------:R-:W-:Y:S01]  /*04f0*/  VOTEU.ALL UP1, P0 ;  /* 0x00000000003f7886 */ /* 0x000fe20000020000 */
[----:B------:R-:W-:-:S03]  /*0500*/  IMAD.U32 R2, RZ, RZ, UR14 ;  /* 0x0000000eff027e24 */ /* 0x000fc6000f8e00ff */
[----:B------:R-:W0:Y:S01]  /*0510*/  @!UP0 S2UR UR6, SR_CgaCtaId ;  /* 0x00000000000689c3 */ /* 0x000e220000008800 */
[----:B------:R-:W-:Y:S01]  /*0520*/  @!UP0 UMOV UR5, 0x400 ;  /* 0x0000040000058882 */ /* 0x000fe20000000000 */
[----:B------:R-:W-:-:S04]  /*0530*/  @!UP0 UIADD3 UR12, -UR12, 0x100000, URZ ;  /* 0x001000000c0c8890 */ /* 0x000fc8000fffe13f */
[----:B------:R-:W-:Y:S02]  /*0540*/  @!UP0 USHF.L.U32 UR13, UR12, 0xb, URZ ;  /* 0x0000000b0c0d8899 */ /* 0x000fe4000800063f */
[----:B------:R-:W-:Y:S01]  /*0550*/  @!UP0 USHF.L.U32 UR12, UR12, 0x1, URZ ;  /* 0x000000010c0c8899 */ /* 0x000fe2000800063f */
[----:B------:R-:W-:Y:S01]  /*0560*/  IMAD.U32 R3, RZ, RZ, UR15 ;  /* 0x0000000fff037e24 */ /* 0x000fe2000f8e00ff */
[----:B0-----:R-:W-:Y:S01]  /*0570*/  @!UP0 ULEA UR16, UR6, UR5, 0x18 ;  /* 0x0000000506108291 */ /* 0x001fe2000f8ec03f */
[----:B------:R-:W-:Y:S01]  /*0580*/  VOTEU.ALL UP0, P0 ;  /* 0x00000000003f7886 */ /* 0x000fe20000000000 */
[----:B------:R-:W-:Y:S01]  /*0590*/  PLOP3.LUT P0, PT, PT, PT, UP2, 0x80, 0x0 ;  /* 0x000000000000781c */ /* 0x000fe20003f0f028 */
[----:B------:R-:W-:Y:S01]  /*05a0*/  UMOV UR5, URZ ;  /* 0x0000003f00057c82 */ /* 0x000fe20008000000 */
[----:B------:R-:W-:Y:S01]  /*05b0*/  @UP2 UMOV UR6, URZ ;  /* 0x0000003f00062c82 */ /* 0x000fe20008000000 */
[----:B------:R-:W-:Y:S02]  /*05c0*/  @!UP2 UIMAD.WIDE.U32 UR8, UR11, UR7, UR4 ;  /* 0x000000070b08a2a5 */ /* 0x000fe4000f8e0004 */
[----:B------:R-:W-:-:S04]  /*05d0*/  @UP2 UIADD3 UR6, UR15, UR6, URZ ;  /* 0x000000060f062290 */ /* 0x000fc8000fffe03f */
[----:B------:R-:W-:Y:S01]  /*05e0*/  IMAD.U32 R5, RZ, RZ, UR9 ;  /* 0x00000009ff057e24 */ /* 0x000fe2000f8e00ff */
[----:B------:R-:W0:Y:S02]  /*05f0*/  FENCE.VIEW.ASYNC.S ;  /* 0x00000000000073c6 */ /* 0x000e240000000000 */
[----:B0-----:R0:W2:Y:S01]  /*0600*/  @!UP0 SYNCS.EXCH.64 URZ, [UR16+0x40], UR12 ;  /* 0x0000400c103f85b2 */ /* 0x0010a20008000100 */
[----:B------:R-:W-:Y:S01]  /*0610*/  @P2 IMAD.U32 R6, RZ, RZ, UR6 ;  /* 0x00000006ff062e24 */ /* 0x000fe2000f8e00ff */
[----:B------:R-:W-:Y:S01]  /*0620*/  MOV R4, UR8 ;  /* 0x0000000800047c02 */ /* 0x000fe20008000f00 */
[----:B------:R-:W-:Y:S01]  /*0630*/  @!P4 IMAD.MOV.U32 R6, RZ, RZ, R5 ;  /* 0x000000ffff06c224 */ /* 0x000fe200078e0005 */
[----:B------:R-:W-:Y:S01]  /*0640*/  @P0 MOV R7, R2 ;  /* 0x0000000200070202 */ /* 0x000fe20000000f00 */
[----:B------:R-:W-:Y:S02]  /*0650*/  IMAD.U32 R2, RZ, RZ, UR8 ;  /* 0x00000008ff027e24 */ /* 0x000fe4000f8e00ff */
[----:B------:R-:W-:Y:S01]  /*0660*/  IMAD.U32 R3, RZ, RZ, UR9 ;  /* 0x00000009ff037e24 */ /* 0x000fe2000f8e00ff */
[----:B------:R0:W-:Y:S01]  /*0670*/  STL [R1+0x200], R6 ;  /* 0x0002000601007387 */ /* 0x0001e20000100800 */
[----:B------:R-:W-:-:S05]  /*0680*/  @!P3 IMAD.MOV.U32 R7, RZ, RZ, R2 ;  /* 0x000000ffff07b224 */ /* 0x000fca00078e0002 */
[----:B------:R0:W-:Y:S01]  /*0690*/  STL [R1+0x204], R7 ;  /* 0x0002040701007387 */ /* 0x0001e20000100800 */
[----:B------:R0:W2:Y:S01]  /*06a0*/  @!UP1 SYNCS.EXCH.64 URZ, [UR16+0x48], UR12 ;  /* 0x0000480c103f95b2 */ /* 0x0000a20008000100 */
[----:B------:R-:W-:Y:S01]  /*06b0*/  NOP ;  /* 0x0000000000007918 */ /* 0x000fe20000000000 */
[----:B--234-:R-:W-:Y:S06]  /*06c0*/  BAR.SYNC.DEFER_BLOCKING 0x0 ;  /* 0x0000000000007b1d */ /* 0x01cfec0000010000 */
[----:B------:R-:W-:Y:S05]  /*06d0*/  @!P1 BRA `(.L_x_3) ;  /* 0x0000012000e09947 */ /* 0x000fea0003800000 */
[----:B------:R-:W-:-:S06]  /*06e0*/  UISETP.GT.U32.AND UP0, UPT, UR18, 0x1, UPT ;  /* 0x000000011200788c */ /* 0x000fcc000bf04070 */
[----:B------:R-:W-:-:S13]  /*06f0*/  PLOP3.LUT P0, PT, PT, PT, UP0, 0x80, 0x0 ;  /* 0x000000000000781c */ /* 0x000fda0003f0f008 */
[----:B0-----:R-:W-:Y:S05]  /*0700*/  @P0 EXIT ;  /* 0x000000000000094d */ /* 0x001fea0003800000 */
[----:B------:R-:W-:Y:S01]  /*0710*/  ULDC.64 UR8, c[0x0][0x650] ;  /* 0x0001940000087ab9 */ /* 0x000fe20000000a00 */
[----:B------:R-:W-:Y:S01]  /*0720*/  UMOV UR41, 0xffffffff ;  /* 0xffffffff00297882 */ /* 0x000fe20000000000 */
[----:B------:R-:W-:Y:S01]  /*0730*/  ISETP.GE.U32.AND P0, PT, R7, UR8, PT ;  /* 0x0000000807007c0c */ /* 0x000fe2000bf06070 */
[----:B------:R-:W-:Y:S01]  /*0740*/  UMOV UR42, 0xffffffff ;  /* 0xffffffff002a7882 */ /* 0x000fe20000000000 */
[----:B------:R-:W-:Y:S01]  /*0750*/  UMOV UR43, 0xffffffff ;  /* 0xffffffff002b7882 */ /* 0x000fe20000000000 */
[----:B------:R-:W-:Y:S02]  /*0760*/  PRMT R0, RZ, 0x7610, R0 ;  /* 0x00007610ff007816 */ /* 0x000fe40000000000 */
[----:B------:R-:W-:-:S13]  /*0770*/  ISETP.GE.U32.AND.EX P0, PT, R6, UR9, PT, P0 ;  /* 0x0000000906007c0c */ /* 0x000fda000bf06100 */
[----:B------:R-:W-:Y:S05]  /*0780*/  @P0 BRA `(.L_x_4) ;  /* 0x0000000400800947 */ /* 0x000fea0003800000 */
[----:B------:R-:W-:Y:S01]  /*0790*/  I2FP.F32.U32 R0, UR4 ;  /* 0x0000000400007c45 */ /* 0x000fe20008201000 */
[----:B------:R-:W-:Y:S01]  /*07a0*/  ULDC.64 UR16, c[0x0][0x628] ;  /* 0x00018a0000107ab9 */ /* 0x000fe20000000a00 */
[----:B------:R-:W-:Y:S01]  /*07b0*/  ULDC UR6, c[0x0][0x150] ;  /* 0x0000540000067ab9 */ /* 0x000fe20000000800 */
[----:B------:R-:W-:Y:S01]  /*07c0*/  ISETP.NE.U32.AND P0, PT, RZ, UR16, PT ;  /* 0x00000010ff007c0c */ /* 0x000fe2000bf05070 */
[----:B------:R-:W-:Y:S01]  /*07d0*/  ULDC UR15, c[0x0][0x630] ;  /* 0x00018c00000f7ab9 */ /* 0x000fe20000000800 */
[----:B------:R-:W-:Y:S01]  /*07e0*/  FMUL R0, R0, UR6 ;  /* 0x0000000600007c20 */ /* 0x000fe20008400000 */
[----:B------:R-:W-:Y:S01]  /*07f0*/  R2UR UR18, R7 ;  /* 0x00000000071272ca */ /* 0x000fe200000e0000 */
[----:B------:R-:W-:Y:S01]  /*0800*/  ULDC UR20, c[0x0][0x154] ;  /* 0x0000550000147ab9 */ /* 0x000fe20000000800 */
[----:B------:R-:W-:Y:S01]  /*0810*/  ISETP.NE.AND.EX P0, PT, RZ, UR17, PT, P0 ;  /* 0x00000011ff007c0c */ /* 0x000fe2000bf05300 */
[----:B------:R0:W1:Y:S01]  /*0820*/  F2I.U32.TRUNC.NTZ R2, R0 ;  /* 0x0000000000027305 */ /* 0x000062000020f000 */
[----:B------:R-:W-:-:S02]  /*0830*/  R2UR UR19, R6 ;  /* 0x00000000061372ca */ /* 0x000fc400000e0000 */
[----:B------:R-:W-:Y:S02]  /*0840*/  R2UR UR8, R7 ;  /* 0x00000000070872ca */ /* 0x000fe400000e0000 */
[----:B------:R-:W-:-:S07]  /*0850*/  R2UR UR9, R6 ;  /* 0x00000000060972ca */ /* 0x000fce00000e0000 */
[----:B0-----:R-:W-:Y:S08]  /*0860*/  @!P0 BRA `(.L_x_5) ;  /* 0x0000000000308947 */ /* 0x001ff00003800000 */
[----:B------:R-:W-:Y:S01]  /*0870*/  R2UR UR8, R7 ;  /* 0x00000000070872ca */ /* 0x000fe200000e0000 */
[----:B------:R-:W-:Y:S01]  /*0880*/  ULDC UR6, c[0x0][0x634] ;  /* 0x00018d0000067ab9 */ /* 0x000fe20000000800 */
[----:B------:R-:W-:-:S11]  /*0890*/  R2UR UR14, R6 ;  /* 0x00000000060e72ca */ /* 0x000fd600000e0000 */
[----:B------:R-:W-:-:S04]  /*08a0*/  UIADD3 UR6, UP0, UR8, UR6, URZ ;  /* 0x0000000608067290 */ /* 0x000fc8000ff1e03f */
[----:B------:R-:W-:-:S04]  /*08b0*/  UIADD3.X UR14, URZ, UR14, URZ, UP0, !UPT ;  /* 0x0000000e3f0e7290 */ /* 0x000fc800087fe43f */
[----:B------:R-:W-:-:S04]  /*08c0*/  UIMAD.WIDE.U32 UR8, UR14, UR16, URZ ;  /* 0x000000100e0872a5 */ /* 0x000fc8000f8e003f */
[----:B------:R-:W-:Y:S02]  /*08d0*/  UIMAD.WIDE.U32 UR10, UP0, UR6, UR17, UR8 ;  /* 0x00000011060a72a5 */ /* 0x000fe4000f800008 */
[----:B------:R-:W-:Y:S02]  /*08e0*/  UIMAD.WIDE.U32 UR8, UR6, UR16, URZ ;  /* 0x00000010060872a5 */ /* 0x000fe4000f8e003f */
[----:B------:R-:W-:Y:S02]  /*08f0*/  UIADD3.X UR13, URZ, URZ, URZ, UP0, !UPT ;  /* 0x0000003f3f0d7290 */ /* 0x000fe400087fe43f */
[----:B------:R-:W-:Y:S01]  /*0900*/  UIADD3 URZ, UP0, UR9, UR10, URZ ;  /* 0x0000000a093f7290 */ /* 0x000fe2000ff1e03f */
[----:B------:R-:W-:-:S03]  /*0910*/  UMOV UR12, UR11 ;  /* 0x0000000b000c7c82 */ /* 0x000fc60008000000 */
[----:B------:R-:W-:-:S12]  /*0920*/  UIMAD.WIDE.U32.X UR8, UR14, UR17, UR12, UP0 ;  /* 0x000000110e0872a5 */ /* 0x000fd800080e040c */
.L_x_5:
[----:B------:R-:W-:Y:S01]  /*0930*/  USHF.R.U64 UR43, UR8, UR15, UR9 ;  /* 0x0000000f082b7299 */ /* 0x000fe20008001209 */
[----:B------:R-:W-:Y:S01]  /*0940*/  I2FP.F32.U32 R0, UR7 ;  /* 0x0000000700007c45 */ /* 0x000fe20008201000 */
[----:B------:R-:W-:Y:S01]  /*0950*/  USHF.R.U32.HI UR5, URZ, UR15, UR9 ;  /* 0x0000000f3f057299 */ /* 0x000fe20008011609 */
[----:B-1----:R-:W-:Y:S01]  /*0960*/  R2UR UR12, R2 ;  /* 0x00000000020c72ca */ /* 0x002fe200000e0000 */
[----:B------:R-:W-:Y:S02]  /*0970*/  UIADD3 UR6, UP0, URZ, -UR43, URZ ;  /* 0x8000002b3f067290 */ /* 0x000fe4000ff1e03f */
[----:B------:R-:W-:Y:S01]  /*0980*/  FMUL R0, R0, UR20 ;  /* 0x0000001400007c20 */ /* 0x000fe20008400000 */
[----:B------:R-:W-:Y:S01]  /*0990*/  ULDC.64 UR8, c[0x0][0x620] ;  /* 0x0001880000087ab9 */ /* 0x000fe20000000a00 */
[----:B------:R-:W-:Y:S01]  /*09a0*/  UIADD3.X UR5, URZ, ~UR5, URZ, UP0, !UPT ;  /* 0x800000053f057290 */ /* 0x000fe200087fe43f */
[----:B------:R-:W-:Y:S01]  /*09b0*/  UMOV UR10, UR18 ;  /* 0x00000012000a7c82 */ /* 0x000fe20008000000 */
[----:B------:R-:W-:-:S02]  /*09c0*/  UMOV UR11, UR19 ;  /* 0x00000013000b7c82 */ /* 0x000fc40008000000 */
[----:B------:R-:W-:Y:S01]  /*09d0*/  UIMAD UR5, UR5, UR8, URZ ;  /* 0x00000008050572a4 */ /* 0x000fe2000f8e023f */
[----:B------:R-:W0:Y:S01]  /*09e0*/  F2I.U32.TRUNC.NTZ R0, R0 ;  /* 0x0000000000007305 */ /* 0x000e22000020f000 */
[----:B------:R-:W-:Y:S02]  /*09f0*/  UIMAD.WIDE.U32 UR10, UR6, UR8, UR10 ;  /* 0x00000008060a72a5 */ /* 0x000fe4000f8e000a */
[----:B------:R-:W-:Y:S01]  /*0a00*/  UIMAD UR6, UR6, UR9, UR5 ;  /* 0x00000009060672a4 */ /* 0x000fe2000f8e0205 */
[----:B------:R-:W-:Y:S01]  /*0a10*/  ULDC UR21, c[0x0][0x658] ;  /* 0x0001960000157ab9 */ /* 0x000fe20000000800 */
[----:B------:R-:W-:Y:S02]  /*0a20*/  UMOV UR19, 0xffffffff ;  /* 0xffffffff00137882 */ /* 0x000fe40000000000 */
[----:B------:R-:W-:Y:S01]  /*0a30*/  UIADD3 UR6, UR11, UR6, URZ ;  /* 0x000000060b067290 */ /* 0x000fe2000fffe03f */
[----:B------:R-:W-:Y:S01]  /*0a40*/  ULDC UR15, c[0x0][0x618] ;  /* 0x00018600000f7ab9 */ /* 0x000fe20000000800 */
[----:B------:R-:W-:Y:S01]  /*0a50*/  ULDC.64 UR8, c[0x0][0x640] ;  /* 0x0001900000087ab9 */ /* 0x000fe20000000a00 */
[----:B------:R-:W-:Y:S01]  /*0a60*/  USHF.L.U32 UR11, UR19, UR21, URZ ;  /* 0x00000015130b7299 */ /* 0x000fe2000800063f */
[----:B------:R-:W-:Y:S01]  /*0a70*/  ISETP.NE.U32.AND P0, PT, RZ, UR8, PT ;  /* 0x00000008ff007c0c */ /* 0x000fe2000bf05070 */
[----:B------:R-:W-:-:S02]  /*0a80*/  USHF.R.U64 UR19, UR10, UR15, UR6 ;  /* 0x0000000f0a137299 */ /* 0x000fc40008001206 */
[----:B------:R-:W-:Y:S01]  /*0a90*/  USHF.R.U32.HI UR10, URZ, UR15, UR6 ;  /* 0x0000000f3f0a7299 */ /* 0x000fe20008011606 */
[----:B0-----:R-:W-:Y:S01]  /*0aa0*/  R2UR UR14, R0 ;  /* 0x00000000000e72ca */ /* 0x001fe200000e0000 */
[----:B------:R-:W-:Y:S01]  /*0ab0*/  ULDC UR17, c[0x0][0x608] ;  /* 0x0001820000117ab9 */ /* 0x000fe20000000800 */
[----:B------:R-:W-:Y:S01]  /*0ac0*/  ISETP.NE.AND.EX P0, PT, RZ, UR9, PT, P0 ;  /* 0x00000009ff007c0c */ /* 0x000fe2000bf05300 */
[----:B------:R-:W-:Y:S02]  /*0ad0*/  USHF.R.U64 UR23, UR19, UR17, UR10 ;  /* 0x0000001113177299 */ /* 0x000fe4000800120a */
[----:B------:R-:W-:Y:S01]  /*0ae0*/  USHF.R.U32.HI UR10, URZ, UR17, UR10 ;  /* 0x000000113f0a7299 */ /* 0x000fe2000801160a */
[----:B------:R-:W-:Y:S01]  /*0af0*/  UMOV UR16, 0x1 ;  /* 0x0000000100107882 */ /* 0x000fe20000000000 */
[----:B------:R-:W-:Y:S02]  /*0b00*/  UIADD3 UR12, -UR12, URZ, URZ ;  /* 0x0000003f0c0c7290 */ /* 0x000fe4000fffe13f */
[----:B------:R-:W-:-:S02]  /*0b10*/  USHF.R.U64 UR24, UR23, UR21, UR10 ;  /* 0x0000001517187299 */ /* 0x000fc4000800120a */
[----:B------:R-:W-:Y:S01]  /*0b20*/  USHF.L.U32 UR6, UR16, UR21, URZ ;  /* 0x0000001510067299 */ /* 0x000fe2000800063f */
[----:B------:R-:W-:Y:S01]  /*0b30*/  ULDC UR13, c[0x0][0x144] ;  /* 0x00005100000d7ab9 */ /* 0x000fe20000000800 */
[----:B------:R-:W-:Y:S01]  /*0b40*/  ULDC UR5, c[0x0][0x600] ;  /* 0x0001800000057ab9 */ /* 0x000fe20000000800 */
[----:B------:R-:W-:Y:S02]  /*0b50*/  ULOP3.LUT UR16, URZ, UR11, URZ, 0x33, !UPT ;  /* 0x0000000b3f107292 */ /* 0x000fe4000f8e333f */
[----:B------:R-:W-:Y:S02]  /*0b60*/  USHF.R.U32.HI UR11, URZ, UR21, UR10 ;  /* 0x000000153f0b7299 */ /* 0x000fe4000801160a */
[----:B------:R-:W-:Y:S02]  /*0b70*/  UIADD3 UR18, UR5, -0x1, URZ ;  /* 0xffffffff05127890 */ /* 0x000fe4000fffe03f */
[----:B------:R-:W-:Y:S02]  /*0b80*/  UIADD3 UR20, -UR14, URZ, URZ ;  /* 0x0000003f0e147290 */ /* 0x000fe4000fffe13f */
[----:B------:R-:W-:Y:S01]  /*0b90*/  UIMAD UR4, UR13, UR12, UR4 ;  /* 0x0000000c0d0472a4 */ /* 0x000fe2000f8e0204 */
[----:B------:R-:W-:Y:S01]  /*0ba0*/  ULDC UR25, c[0x0][0x148] ;  /* 0x0000520000197ab9 */ /* 0x000fe20000000800 */
[----:B------:R-:W-:Y:S01]  /*0bb0*/  ULDC UR21, c[0x0][0x648] ;  /* 0x0001920000157ab9 */ /* 0x000fe20000000800 */
[----:B------:R-:W-:Y:S01]  /*0bc0*/  ULDC UR22, c[0x0][0x638] ;  /* 0x00018e0000167ab9 */ /* 0x000fe20000000800 */
[----:B------:R-:W-:Y:S01]  /*0bd0*/  UMOV UR10, UR24 ;  /* 0x00000018000a7c82 */ /* 0x000fe20008000000 */
[----:B------:R-:W-:Y:S07]  /*0be0*/  @!P0 BRA `(.L_x_6) ;  /* 0x0000000000308947 */ /* 0x000fee0003800000 */
[----:B------:R-:W-:Y:S02]  /*0bf0*/  ULDC UR14, c[0x0][0x64c] ;  /* 0x00019300000e7ab9 */ /* 0x000fe40000000800 */
        /* <DEDUP_REMOVED lines=8> */
[----:B------:R-:W-:-:S07]  /*0c80*/  UIMAD.WIDE.U32.X UR8, UR17, UR9, UR14, UP0 ;  /* 0x00000009110872a5 */ /* 0x000fce00080e040e */
[----:B------:R-:W-:Y:S01]  /*0c90*/  UMOV UR10, UR8 ;  /* 0x00000008000a7c82 */ /* 0x000fe20008000000 */
[----:B------:R-:W-:-:S05]  /*0ca0*/  UMOV UR11, UR9 ;  /* 0x00000009000b7c82 */ /* 0x000fca0008000000 */
.L_x_6:
[----:B------:R-:W-:Y:S01]  /*0cb0*/  UISETP.NE.AND UP0, UPT, UR46, URZ, UPT ;  /* 0x0000003f2e00728c */ /* 0x000fe2000bf05270 */
[----:B------:R-:W-:Y:S01]  /*0cc0*/  MOV R0, 0x1 ;  /* 0x0000000100007802 */ /* 0x000fe20000000f00 */
[----:B------:R-:W-:Y:S02]  /*0cd0*/  USHF.R.U64 UR8, UR10, UR21, UR11 ;  /* 0x000000150a087299 */ /* 0x000fe4000800120b */
[----:B------:R-:W-:Y:S02]  /*0ce0*/  ULOP3.LUT UR16, UR23, UR16, URZ, 0xc0, !UPT ;  /* 0x0000001017107292 */ /* 0x000fe4000f8ec03f */
[----:B------:R-:W-:Y:S02]  /*0cf0*/  ULOP3.LUT UR18, UR19, UR18, URZ, 0xc0, !UPT ;  /* 0x0000001213127292 */ /* 0x000fe4000f8ec03f */
[----:B------:R-:W-:-:S03]  /*0d00*/  UIMAD UR16, UR6, UR8, UR16 ;  /* 0x00000008061072a4 */ /* 0x000fc6000f8e0210 */
[----:B------:R-:W-:Y:S02]  /*0d10*/  @UP0 UIMAD UR4, UR25, UR20, UR7 ;  /* 0x00000014190402a4 */ /* 0x000fe4000f8e0207 */
[----:B------:R-:W-:-:S04]  /*0d20*/  UIADD3 UR7, -UR8, URZ, URZ ;  /* 0x0000003f08077290 */ /* 0x000fc8000fffe13f */
[----:B------:R-:W-:-:S03]  /*0d30*/  UIMAD UR6, UR7, UR22, UR24 ;  /* 0x00000016070672a4 */ /* 0x000fc6000f8e0218 */
[----:B------:R-:W-:Y:S01]  /*0d40*/  ULDC UR7, c[0x0][0x610] ;  /* 0x0001840000077ab9 */ /* 0x000fe20000000800 */
[----:B------:R-:W-:Y:S02]  /*0d50*/  UIMAD UR6, UR6, UR5, UR18 ;  /* 0x00000005060672a4 */ /* 0x000fe4000f8e0212 */
[----:B------:R-:W-:-:S04]  /*0d60*/  UIMAD UR4, UR16, UR7, UR4 ;  /* 0x00000007100472a4 */ /* 0x000fc8000f8e0204 */
[----:B------:R-:W-:Y:S02]  /*0d70*/  USEL UR42, UR6, UR4, !UP0 ;  /* 0x00000004062a7287 */ /* 0x000fe4000c000000 */
[----:B------:R-:W-:-:S12]  /*0d80*/  USEL UR41, UR4, UR6, !UP0 ;  /* 0x0000000604297287 */ /* 0x000fd8000c000000 */
.L_x_4:
[----:B------:R-:W-:-:S08]  /*0d90*/  NOP ;  /* 0x0000000000007918 */ /* 0x000fd00000000000 */
[----:B------:R-:W0:Y:S02]  /*0da0*/  USETMAXREG.TRY_ALLOC.CTAPOOL UP0, 0xf0 ;  /* 0x000000f0000079c8 */ /* 0x000e240008000600 */
[----:B0-----:R-:W-:-:S13]  /*0db0*/  PLOP3.LUT P0, PT, PT, PT, UP0, 0x80, 0x0 ;  /* 0x000000000000781c */ /* 0x001fda0003f0f008 */
[----:B------:R-:W-:Y:S05]  /*0dc0*/  @!P0 BRA `(.L_x_4) ;  /* 0xfffffffc00f08947 */ /* 0x000fea000383ffff */
[----:B------:R-:W-:Y:S01]  /*0dd0*/  ULDC.64 UR4, c[0x0][0x598] ;  /* 0x0001660000047ab9 */ /* 0x000fe20000000a00 */
[----:B------:R-:W-:Y:S01]  /*0de0*/  ULDC.64 UR36, c[0x0][0x208] ;  /* 0x0000820000247ab9 */ /* 0x000fe20000000a00 */
[----:B------:R-:W-:-:S04]  /*0df0*/  ISETP.NE.U32.AND P0, PT, RZ, UR4, PT ;  /* 0x00000004ff007c0c */ /* 0x000fc8000bf05070 */
[----:B------:R-:W-:-:S13]  /*0e00*/  ISETP.NE.AND.EX P0, PT, RZ, UR5, PT, P0 ;  /* 0x00000005ff007c0c */ /* 0x000fda000bf05300 */
[----:B------:R-:W-:Y:S05]  /*0e10*/  @!P0 BRA `(.L_x_7) ;  /* 0x00000000001c8947 */ /* 0x000fea0003800000 */
[----:B------:R-:W0:Y:S02]  /*0e20*/  LDC.64 R2, c[0x0][0x598] ;  /* 0x00016600ff027b82 */ /* 0x000e240000000a00 */
[----:B0-----:R-:W2:Y:S02]  /*0e30*/  LDG.E.64 R2, desc[UR36][R2.64] ;  /* 0x0000002402027981 */ /* 0x001ea4000c1e1b00 */
[----:B--2---:R-:W-:-:S04]  /*0e40*/  ISETP.NE.U32.AND P0, PT, R2, RZ, PT ;  /* 0x000000ff0200720c */ /* 0x004fc80003f05070 */
[----:B------:R-:W-:-:S13]  /*0e50*/  ISETP.NE.AND.EX P0, PT, R3, RZ, PT, P0 ;  /* 0x000000ff0300720c */ /* 0x000fda0003f05300 */
[----:B------:R-:W-:Y:S05]  /*0e60*/  @!P0 BRA `(.L_x_7) ;  /* 0x0000000000088947 */ /* 0x000fea0003800000 */
[----:B------:R0:W5:Y:S01]  /*0e70*/  LD.E R17, desc[UR36][R2.64] ;  /* 0x0000002402117980 */ /* 0x000162000c101900 */
[----:B------:R-:W-:Y:S05]  /*0e80*/  BRA `(.L_x_8) ;  /* 0x0000000000247947 */ /* 0x000fea0003800000 */
.L_x_7:
[----:B------:R-:W-:Y:S02]  /*0e90*/  ULDC.64 UR4, c[0x0][0x588] ;  /* 0x0001620000047ab9 */ /* 0x000fe40000000a00 */
[----:B------:R-:W-:-:S04]  /*0ea0*/  ISETP.NE.U32.AND P0, PT, RZ, UR4, PT ;  /* 0x00000004ff007c0c */ /* 0x000fc8000bf05070 */
[----:B------:R-:W-:-:S13]  /*0eb0*/  ISETP.NE.AND.EX P0, PT, RZ, UR5, PT, P0 ;  /* 0x00000005ff007c0c */ /* 0x000fda000bf05300 */
[----:B------:R-:W-:Y:S05]  /*0ec0*/  @!P0 BRA `(.L_x_9) ;  /* 0x00000000000c8947 */ /* 0x000fea0003800000 */
[----:B------:R-:W0:Y:S02]  /*0ed0*/  LDC.64 R2, c[0x0][0x588] ;  /* 0x00016200ff027b82 */ /* 0x000e240000000a00 */
[----:B0-----:R1:W5:Y:S01]  /*0ee0*/  LDG.E R17, desc[UR36][R2.64] ;  /* 0x0000002402117981 */ /* 0x001362000c1e1900 */
[----:B------:R-:W-:Y:S05]  /*0ef0*/  BRA `(.L_x_8) ;  /* 0x0000000000087947 */ /* 0x000fea0003800000 */
.L_x_9:
[----:B------:R-:W-:Y:S02]  /*0f00*/  ULDC UR4, c[0x0][0x580] ;  /* 0x0001600000047ab9 */ /* 0x000fe40000000800 */
[----:B------:R-:W-:-:S07]  /*0f10*/  IMAD.U32 R17, RZ, RZ, UR4 ;  /* 0x00000004ff117e24 */ /* 0x000fce000f8e00ff */
.L_x_8:
[----:B------:R-:W-:Y:S02]  /*0f20*/  ULDC.64 UR4, c[0x0][0x5a0] ;  /* 0x0001680000047ab9 */ /* 0x000fe40000000a00 */
[----:B------:R-:W-:-:S04]  /*0f30*/  ISETP.NE.U32.AND P0, PT, RZ, UR4, PT ;  /* 0x00000004ff007c0c */ /* 0x000fc8000bf05070 */
[----:B------:R-:W-:-:S13]  /*0f40*/  ISETP.NE.AND.EX P0, PT, RZ, UR5, PT, P0 ;  /* 0x00000005ff007c0c */ /* 0x000fda000bf05300 */
[----:B------:R-:W-:Y:S05]  /*0f50*/  @!P0 BRA `(.L_x_10) ;  /* 0x00000000001c8947 */ /* 0x000fea0003800000 */
[----:B01----:R-:W0:Y:S02]  /*0f60*/  LDC.64 R2, c[0x0][0x5a0] ;  /* 0x00016800ff027b82 */ /* 0x003e240000000a00 */
[----:B0-----:R-:W2:Y:S02]  /*0f70*/  LDG.E.64 R2, desc[UR36][R2.64] ;  /* 0x0000002402027981 */ /* 0x001ea4000c1e1b00 */
[----:B--2---:R-:W-:-:S04]  /*0f80*/  ISETP.NE.U32.AND P0, PT, R2, RZ, PT ;  /* 0x000000ff0200720c */ /* 0x004fc80003f05070 */
[----:B------:R-:W-:-:S13]  /*0f90*/  ISETP.NE.AND.EX P0, PT, R3, RZ, PT, P0 ;  /* 0x000000ff0300720c */ /* 0x000fda0003f05300 */
[----:B------:R-:W-:Y:S05]  /*0fa0*/  @!P0 BRA `(.L_x_10) ;  /* 0x0000000000088947 */ /* 0x000fea0003800000 */
[----:B------:R0:W5:Y:S01]  /*0fb0*/  LD.E R18, desc[UR36][R2.64] ;  /* 0x0000002402127980 */ /* 0x000162000c101900 */
[----:B------:R-:W-:Y:S05]  /*0fc0*/  BRA `(.L_x_11) ;  /* 0x0000000000247947 */ /* 0x000fea0003800000 */
.L_x_10:
[----:B------:R-:W-:Y:S02]  /*0fd0*/  ULDC.64 UR4, c[0x0][0x590] ;  /* 0x0001640000047ab9 */ /* 0x000fe40000000a00 */
[----:B------:R-:W-:-:S04]  /*0fe0*/  ISETP.NE.U32.AND P0, PT, RZ, UR4, PT ;  /* 0x00000004ff007c0c */ /* 0x000fc8000bf05070 */
[----:B------:R-:W-:-:S13]  /*0ff0*/  ISETP.NE.AND.EX P0, PT, RZ, UR5, PT, P0 ;  /* 0x00000005ff007c0c */ /* 0x000fda000bf05300 */
[----:B------:R-:W-:Y:S05]  /*1000*/  @!P0 BRA `(.L_x_12) ;  /* 0x00000000000c8947 */ /* 0x000fea0003800000 */
[----:B------:R-:W2:Y:S02]  /*1010*/  LDC.64 R18, c[0x0][0x590] ;  /* 0x00016400ff127b82 */ /* 0x000ea40000000a00 */
[----:B--2---:R2:W5:Y:S01]  /*1020*/  LDG.E R18, desc[UR36][R18.64] ;  /* 0x0000002412127981 */ /* 0x004562000c1e1900 */
[----:B------:R-:W-:Y:S05]  /*1030*/  BRA `(.L_x_11) ;  /* 0x0000000000087947 */ /* 0x000fea0003800000 */
.L_x_12:
[----:B------:R-:W-:Y:S02]  /*1040*/  ULDC UR4, c[0x0][0x584] ;  /* 0x0001610000047ab9 */ /* 0x000fe40000000800 */
[----:B------:R-:W-:-:S07]  /*1050*/  IMAD.U32 R18, RZ, RZ, UR4 ;  /* 0x00000004ff127e24 */ /* 0x000fce000f8e00ff */
.L_x_11:
[----:B------:R-:W-:-:S13]  /*1060*/  LOP3.LUT P0, RZ, R0, 0xff, RZ, 0xc0, !PT ;  /* 0x000000ff00ff7812 */ /* 0x000fda000780c0ff */
[----:B------:R-:W-:Y:S05]  /*1070*/  @!P0 EXIT ;  /* 0x000000000000894d */ /* 0x000fea0003800000 */
[----:B------:R-:W-:Y:S01]  /*1080*/  ULDC UR4, c[0x0][0x28c] ;  /* 0x0000a30000047ab9 */ /* 0x000fe20000000800 */
[----:B------:R-:W-:Y:S01]  /*1090*/  UMOV UR38, URZ ;  /* 0x0000003f00267c82 */ /* 0x000fe20008000000 */
[----:B------:R-:W-:Y:S01]  /*10a0*/  UIADD3 UR4, UR4, 0x3f, URZ ;  /* 0x0000003f04047890 */ /* 0x000fe2000fffe03f */
[----:B------:R-:W-:-:S03]  /*10b0*/  UMOV UR39, URZ ;  /* 0x0000003f00277c82 */ /* 0x000fc60008000000 */
[----:B------:R-:W-:-:S04]  /*10c0*/  USHF.R.S32.HI UR5, URZ, 0x1f, UR4 ;  /* 0x0000001f3f057899 */ /* 0x000fc80008011404 */
[----:B------:R-:W-:-:S04]  /*10d0*/  ULEA.HI UR5, UR5, UR4, URZ, 0x6 ;  /* 0x0000000405057291 */ /* 0x000fc8000f8f303f */
[----:B------:R-:W-:-:S12]  /*10e0*/  USHF.R.S32.HI UR44, URZ, 0x6, UR5 ;  /* 0x000000063f2c7899 */ /* 0x000fd80008011405 */
.L_x_546:
[----:B------:R-:W3:Y:S01]  /*10f0*/  S2R R0, SR_TID.X ;  /* 0x0000000000007919 */ /* 0x000ee20000002100 */
[----:B----4-:R-:W4:Y:S01]  /*1100*/  S2UR UR7, SR_CgaCtaId ;  /* 0x00000000000779c3 */ /* 0x010f220000008800 */
[----:B------:R-:W-:Y:S02]  /*1110*/  UMOV UR6, 0x400 ;  /* 0x0000040000067882 */ /* 0x000fe40000000000 */
[----:B----4-:R-:W-:Y:S01]  /*1120*/  ULEA UR6, UR7, UR6, 0x18 ;  /* 0x0000000607067291 */ /* 0x010fe2000f8ec03f */
[----:B---3--:R-:W-:-:S04]  /*1130*/  LOP3.LUT R0, R0, 0x80, RZ, 0xc0, !PT ;  /* 0x0000008000007812 */ /* 0x008fc800078ec0ff */
[----:B------:R-:W-:-:S06]  /*1140*/  SHF.R.U32.HI R0, RZ, 0x7, R0 ;  /* 0x00000007ff007819 */ /* 0x000fcc0000011600 */
[----:B------:R-:W3:Y:S02]  /*1150*/  SHFL.IDX PT, R0, R0, RZ, 0x1f ;  /* 0x00001fff00007589 */ /* 0x000ee400000e0000 */
[----:B---3--:R-:W-:-:S13]  /*1160*/  R2UR UR4, R0 ;  /* 0x00000000000472ca */ /* 0x008fda00000e0000 */
[----:B------:R-:W-:-:S04]  /*1170*/  ULEA.HI UR5, UR4, UR4, URZ, 0x1 ;  /* 0x0000000404057291 */ /* 0x000fc8000f8f083f */
[----:B------:R-:W-:-:S04]  /*1180*/  ULOP3.LUT UR5, UR5, 0xffffe, URZ, 0xc0, !UPT ;  /* 0x000ffffe05057892 */ /* 0x000fc8000f8ec03f */
[----:B------:R-:W-:-:S03]  /*1190*/  UIADD3 UR5, UR4, -UR5, URZ ;  /* 0x8000000504057290 */ /* 0x000fc6000fffe03f */
[----:B------:R-:W-:Y:S01]  /*11a0*/  ULDC UR4, c[0x0][0x28c] ;  /* 0x0000a30000047ab9 */ /* 0x000fe20000000800 */
[----:B------:R-:W-:Y:S01]  /*11b0*/  ULEA UR5, UR5, UR6, 0xc ;  /* 0x0000000605057291 */ /* 0x000fe2000f8e603f */
[----:B------:R-:W-:-:S03]  /*11c0*/  ISETP.LT.AND P0, PT, RZ, UR4, PT ;  /* 0x00000004ff007c0c */ /* 0x000fc6000bf01270 */
[----:B------:R-:W-:-:S04]  /*11d0*/  UIADD3 UR5, UR5, 0x100, URZ ;  /* 0x0000010005057890 */ /* 0x000fc8000fffe03f */
[----:B------:R-:W-:-:S04]  /*11e0*/  USHF.R.U32.HI UR5, URZ, 0x4, UR5 ;  /* 0x000000043f057899 */ /* 0x000fc80008011605 */
[----:B------:R-:W-:-:S04]  /*11f0*/  ULOP3.LUT UR5, UR5, 0x3fff, URZ, 0xc0, !UPT ;  /* 0x00003fff05057892 */ /* 0x000fc8000f8ec03f */
[----:B------:R-:W-:Y:S01]  /*1200*/  ULOP3.LUT UR45, UR5, 0x10000, URZ, 0xfc, !UPT ;  /* 0x00010000052d7892 */ /* 0x000fe2000f8efc3f */
[----:B------:R-:W-:Y:S11]  /*1210*/  @P0 BRA `(.L_x_13) ;  /* 0x0000000000400947 */ /* 0x000ff60003800000 */
[----:B------:R-:W-:Y:S01]  /*1220*/  MOV R0, 0x0 ;  /* 0x0000000000007802 */ /* 0x000fe20000000f00 */
[----:B------:R-:W-:Y:S01]  /*1230*/  ULDC.64 UR4, c[0x4][0x68] ;  /* 0x01001a0000047ab9 */ /* 0x000fe20000000a00 */
[----:B------:R-:W-:Y:S01]  /*1240*/  ULDC.64 UR6, c[0x4][0x8] ;  /* 0x0100020000067ab9 */ /* 0x000fe20000000a00 */
[----:B------:R-:W-:Y:S01]  /*1250*/  IMAD.U32 R4, RZ, RZ, UR4 ;  /* 0x00000004ff047e24 */ /* 0x000fe2000f8e00ff */
[----:B01----:R0:W1:Y:S01]  /*1260*/  LDC.64 R2, c[0x4][R0] ;  /* 0x0100000000027b82 */ /* 0x0030620000000a00 */
[----:B------:R-:W-:Y:S01]  /*1270*/  MOV R5, UR5 ;  /* 0x0000000500057c02 */ /* 0x000fe20008000f00 */
[----:B------:R-:W-:Y:S01]  /*1280*/  ULDC.64 UR4, c[0x4][0x70] ;  /* 0x01001c0000047ab9 */ /* 0x000fe20000000a00 */
[----:B------:R-:W-:Y:S01]  /*1290*/  IMAD.U32 R10, RZ, RZ, UR6 ;  /* 0x00000006ff0a7e24 */ /* 0x000fe2000f8e00ff */
[----:B------:R-:W-:Y:S01]  /*12a0*/  MOV R11, UR7 ;  /* 0x00000007000b7c02 */ /* 0x000fe20008000f00 */
[----:B------:R-:W-:Y:S02]  /*12b0*/  IMAD.U32 R6, RZ, RZ, UR4 ;  /* 0x00000004ff067e24 */ /* 0x000fe4000f8e00ff */
[----:B------:R-:W-:-:S02]  /*12c0*/  IMAD.U32 R7, RZ, RZ, UR5 ;  /* 0x00000005ff077e24 */ /* 0x000fc4000f8e00ff */
[----:B------:R-:W-:Y:S02]  /*12d0*/  IMAD.MOV.U32 R8, RZ, RZ, 0x1e1 ;  /* 0x000001e1ff087424 */ /* 0x000fe400078e00ff */
[----:B------:R-:W-:Y:S02]  /*12e0*/  IMAD.MOV.U32 R12, RZ, RZ, 0x1 ;  /* 0x00000001ff0c7424 */ /* 0x000fe400078e00ff */
[----:B0-----:R-:W-:-:S07]  /*12f0*/  IMAD.MOV.U32 R13, RZ, RZ, RZ ;  /* 0x000000ffff0d7224 */ /* 0x001fce00078e00ff */
[----:B------:R-:W-:-:S07]  /*1300*/  LEPC R20, `(.L_x_13) ;  /* 0x000000001014794e */ /* 0x000fce0000000000 */
[----:B-12--5:R-:W-:Y:S05]  /*1310*/  CALL.ABS.NOINC R2 ;  /* 0x0000000002007343 */ /* 0x026fea0003c00000 */
.L_x_13:
[----:B------:R-:W-:-:S06]  /*1320*/  ULOP3.LUT UR4, UR40, 0x1, URZ, 0xfc, !UPT ;  /* 0x0000000128047892 */ /* 0x000fcc000f8efc3f */
[----:B------:R-:W-:-:S04]  /*1330*/  MOV R0, UR4 ;  /* 0x0000000400007c02 */ /* 0x000fc80008000f00 */
[----:B------:R-:W-:-:S13]  /*1340*/  ISETP.NE.AND P0, PT, R0, 0x3, PT ;  /* 0x000000030000780c */ /* 0x000fda0003f05270 */
[----:B------:R-:W-:Y:S05]  /*1350*/  @!P0 BRA `(.L_x_14) ;  /* 0x0000000000048947 */ /* 0x000fea0003800000 */
[----:B------:R-:W-:Y:S01]  /*1360*/  BPT.TRAP 0x1 ;  /* 0x000000040000795c */ /* 0x000fe20000300000 */
.L_x_14:
[----:B------:R-:W3:Y:S01]  /*1370*/  S2UR UR5, SR_CgaCtaId ;  /* 0x00000000000579c3 */ /* 0x000ee20000008800 */
[----:B------:R-:W-:Y:S01]  /*1380*/  UMOV UR4, 0x400 ;  /* 0x0000040000047882 */ /* 0x000fe20000000000 */
[----:B01----:R-:W-:Y:S02]  /*1390*/  IMAD.U32 R3, RZ, RZ, UR39 ;  /* 0x00000027ff037e24 */ /* 0x003fe4000f8e00ff */
[----:B------:R-:W-:-:S05]  /*13a0*/  IMAD.U32 R2, RZ, RZ, UR38 ;  /* 0x00000026ff027e24 */ /* 0x000fca000f8e00ff */
[----:B------:R-:W-:Y:S01]  /*13b0*/  SHF.L.U32 R2, R2, 0x1f, RZ ;  /* 0x0000001f02027819 */ /* 0x000fe200000006ff */
[----:B---3--:R-:W-:-:S06]  /*13c0*/  ULEA UR4, UR5, UR4, 0x18 ;  /* 0x0000000405047291 */ /* 0x008fcc000f8ec03f */
[----:B------:R-:W-:-:S05]  /*13d0*/  IMAD.U32 R0, RZ, RZ, UR4 ;  /* 0x00000004ff007e24 */ /* 0x000fca000f8e00ff */
[----:B------:R-:W-:-:S04]  /*13e0*/  LEA R3, R3, R0, 0x3 ;  /* 0x0000000003037211 */ /* 0x000fc800078e18ff */
[----:B------:R0:W1:Y:S01]  /*13f0*/  SYNCS.PHASECHK.TRANS64.TRYWAIT P1, [R3+URZ], R2 ;  /* 0x00000002030075a7 */ /* 0x000062000802017f */
[----:B------:R-:W-:Y:S05]  /*1400*/  @!P0 BRA `(.L_x_15) ;  /* 0x0000000000048947 */ /* 0x000fea0003800000 */
[----:B------:R-:W-:Y:S01]  /*1410*/  BPT.TRAP 0x1 ;  /* 0x000000040000795c */ /* 0x000fe20000300000 */
.L_x_15:
[----:B-1----:R-:W-:Y:S05]  /*1420*/  @P1 BRA `(.L_x_16) ;  /* 0x0000000000081947 */ /* 0x002fea0003800000 */
[----:B------:R-:W1:Y:S02]  /*1430*/  SYNCS.PHASECHK.TRANS64.TRYWAIT P1, [R3+URZ], R2 ;  /* 0x00000002030075a7 */ /* 0x000e64000802017f */
[----:B-1----:R-:W-:Y:S05]  /*1440*/  @!P1 BRA `(.L_x_17) ;  /* 0x0000012c00549947 */ /* 0x002fea0003800000 */
.L_x_16:
[----:B------:R-:W-:-:S04]  /*1450*/  UISETP.LT.AND UP0, UPT, UR44, 0x1, UPT ;  /* 0x000000012c00788c */ /* 0x000fc8000bf01270 */
[----:B------:R-:W-:-:S06]  /*1460*/  USEL UR4, UR44, 0x1, UP0 ;  /* 0x000000012c047887 */ /* 0x000fcc0008000000 */
[----:B01----:R-:W-:Y:S01]  /*1470*/  IMAD.U32 R3, RZ, RZ, UR4 ;  /* 0x00000004ff037e24 */ /* 0x003fe2000f8e00ff */
[----:B------:R-:W-:Y:S05]  /*1480*/  WARPSYNC.ALL ;  /* 0x0000000000007948 */ /* 0x000fea0003800000 */
[----:B------:R-:W-:-:S04]  /*1490*/  IADD3 R3, -R3, UR44, RZ ;  /* 0x0000002c03037c10 */ /* 0x000fc8000fffe1ff */
[----:B------:R-:W-:Y:S02]  /*14a0*/  ISETP.GE.AND P1, PT, R3, 0x1, PT ;  /* 0x000000010300780c */ /* 0x000fe40003f26270 */
[----:B------:R-:W-:Y:S01]  /*14b0*/  R2UR UR4, R0 ;  /* 0x00000000000472ca */ /* 0x000fe200000e0000 */
[----:B------:R-:W-:Y:S01]  /*14c0*/  ULEA UR9, UR39, UR45, 0xa ;  /* 0x0000002d27097291 */ /* 0x000fe2000f8e503f */
[----:B------:R-:W-:Y:S01]  /*14d0*/  WARPGROUP.ARRIVE ;  /* 0x00000000000079c5 */ /* 0x000fe20000000000 */
[----:B------:R-:W-:Y:S01]  /*14e0*/  UMOV UR5, 0x80000020 ;  /* 0x8000002000057882 */ /* 0x000fe20000000000 */
[----:B------:R-:W-:-:S09]  /*14f0*/  UMOV UR7, 0x80000020 ;  /* 0x8000002000077882 */ /* 0x000fd20000000000 */
[----:B------:R-:W-:-:S04]  /*1500*/  UIADD3 UR4, UR4, 0xc100, URZ ;  /* 0x0000c10004047890 */ /* 0x000fc8000fffe03f */
[----:B------:R-:W-:-:S04]  /*1510*/  USHF.R.U32.HI UR4, URZ, 0x4, UR4 ;  /* 0x000000043f047899 */ /* 0x000fc80008011604 */
[----:B------:R-:W-:-:S04]  /*1520*/  ULOP3.LUT UR4, UR4, 0x3fff, URZ, 0xc0, !UPT ;  /* 0x00003fff04047892 */ /* 0x000fc8000f8ec03f */
[----:B------:R-:W-:-:S03]  /*1530*/  ULOP3.LUT UR8, UR4, 0x10000, URZ, 0xfc, !UPT ;  /* 0x0001000004087892 */ /* 0x000fc6000f8efc3f */
[----:B------:R-:W-:Y:S01]  /*1540*/  UMOV UR4, UR9 ;  /* 0x0000000900047c82 */ /* 0x000fe20008000000 */
[----:B------:R-:W-:-:S07]  /*1550*/  ULEA UR10, UR39, UR8, 0xa ;  /* 0x00000008270a7291 */ /* 0x000fce000f8e503f */
[----:B------:R-:W-:Y:S02]  /*1560*/  UMOV UR6, UR10 ;  /* 0x0000000a00067c82 */ /* 0x000fe40008000000 */
[----:B------:R-:W-:Y:S01]  /*1570*/  IGMMA.64x256x32.S8.S8 R24, gdesc[UR4], RZ, !UPT, gsb0 ;  /* 0x06600000041879f1 */ /* 0x000fe2000c0410ff */
[----:B------:R-:W-:Y:S01]  /*1580*/  UIADD3 UR4, UR9, 0x200, URZ ;  /* 0x0000020009047890 */ /* 0x000fe2000fffe03f */
[----:B------:R-:W-:Y:S01]  /*1590*/  UMOV UR5, 0x80000020 ;  /* 0x8000002000057882 */ /* 0x000fe20000000000 */
[----:B------:R-:W-:Y:S02]  /*15a0*/  WARPGROUP.DEPBAR.LE gsb0, 0x0 ;  /* 0x00008000000079c5 */ /* 0x000fe40000010000 */
[----:B------:R-:W-:Y:S01]  /*15b0*/  STL.64 [R1], R24 ;  /* 0x0000001801007387 */ /* 0x000fe20000100a00 */
[----:B------:R-:W-:Y:S01]  /*15c0*/  IMAD.MOV.U32 R235, RZ, RZ, R50 ;  /* 0x000000ffffeb7224 */ /* 0x000fe200078e0032 */
[----:B------:R-:W-:Y:S01]  /*15d0*/  MOV R233, R52 ;  /* 0x0000003400e97202 */ /* 0x000fe20000000f00 */
[----:B------:R-:W-:Y:S01]  /*15e0*/  IMAD.MOV.U32 R234, RZ, RZ, R51 ;  /* 0x000000ffffea7224 */ /* 0x000fe200078e0033 */
[----:B------:R-:W-:Y:S01]  /*15f0*/  STL.64 [R1+0x8], R26 ;  /* 0x0000081a01007387 */ /* 0x000fe20000100a00 */
        /* <DEDUP_REMOVED lines=69> */
[----:B------:R0:W-:Y:S01]  /*1a50*/  STL.64 [R1+0x60], R48 ;  /* 0x0000603001007387 */ /* 0x0001e20000100a00 */
[----:B------:R-:W-:-:S02]  /*1a60*/  IMAD.MOV.U32 R183, RZ, RZ, R99 ;  /* 0x000000ffffb77224 */ /* 0x000fc400078e0063 */
[----:B------:R-:W-:Y:S02]  /*1a70*/  IMAD.MOV.U32 R185, RZ, RZ, R101 ;  /* 0x000000ffffb97224 */ /* 0x000fe400078e0065 */
[----:B------:R-:W-:Y:S02]  /*1a80*/  IMAD.MOV.U32 R186, RZ, RZ, R102 ;  /* 0x000000ffffba7224 */ /* 0x000fe400078e0066 */
[----:B------:R-:W-:Y:S02]  /*1a90*/  IMAD.MOV.U32 R187, RZ, RZ, R103 ;  /* 0x000000ffffbb7224 */ /* 0x000fe400078e0067 */
[----:B------:R-:W-:Y:S02]  /*1aa0*/  IMAD.MOV.U32 R189, RZ, RZ, R105 ;  /* 0x000000ffffbd7224 */ /* 0x000fe400078e0069 */
[----:B------:R-:W-:Y:S02]  /*1ab0*/  IMAD.MOV.U32 R190, RZ, RZ, R106 ;  /* 0x000000ffffbe7224 */ /* 0x000fe400078e006a */
        /* <DEDUP_REMOVED lines=23> */
[----:B--2---:R-:W-:Y:S02]  /*1c30*/  IMAD.MOV.U32 R19, RZ, RZ, R138 ;  /* 0x000000ffff137224 */ /* 0x004fe400078e008a */
        /* <DEDUP_REMOVED lines=10> */
[----:B0-----:R-:W-:-:S06]  /*1ce0*/  WARPGROUP.ARRIVE ;  /* 0x00000000000079c5 */ /* 0x001fcc0000000000 */
[----:B------:R-:W-:Y:S03]  /*1cf0*/  IGMMA.64x256x32.S8.S8 R24, gdesc[UR4], RZ, !UPT, gsb0 ;  /* 0x06600000041879f1 */ /* 0x000fe6000c0410ff */
[----:B------:R-:W-:Y:S02]  /*1d00*/  WARPGROUP.DEPBAR.LE gsb0, 0x0 ;  /* 0x00008000000079c5 */ /* 0x000fe40000010000 */
[----:B------:R-:W-:Y:S04]  /*1d10*/  STL.64 [R1+0x2b0], R150 ;  /* 0x0002b09601007387 */ /* 0x000fe80000100a00 */
        /* <DEDUP_REMOVED lines=20> */
[----:B------:R0:W-:Y:S04]  /*1e60*/  STL.64 [R1+0x208], R108 ;  /* 0x0002086c01007387 */ /* 0x0001e80000100a00 */
[----:B0-----:R-:W2:Y:S04]  /*1e70*/  LDL.LU R108, [R1] ;  /* 0x00000000016c7983 */ /* 0x001ea80000300800 */
[----:B------:R-:W2:Y:S04]  /*1e80*/  LDL.LU R109, [R1+0x4] ;  /* 0x00000400016d7983 */ /* 0x000ea80000300800 */
        /* <DEDUP_REMOVED lines=23> */
[----:B------:R-:W2:Y:S01]  /*2000*/  LDL.LU R133, [R1+0x64] ;  /* 0x0000640001857983 */ /* 0x000ea20000300800 */
        /* <DEDUP_REMOVED lines=14> */
[----:B------:R-:W-:Y:S01]  /*20f0*/  UIADD3 UR4, UR9, 0x2, URZ ;  /* 0x0000000209047890 */ /* 0x000fe2000fffe03f */
[----:B------:R-:W-:Y:S01]  /*2100*/  IMAD.MOV.U32 R144, RZ, RZ, R225 ;  /* 0x000000ffff907224 */ /* 0x000fe200078e00e1 */
[----:B------:R-:W-:Y:S01]  /*2110*/  UIADD3 UR6, UR10, 0x2, URZ ;  /* 0x000000020a067890 */ /* 0x000fe2000fffe03f */
[----:B------:R-:W-:Y:S01]  /*2120*/  IMAD.MOV.U32 R145, RZ, RZ, R224 ;  /* 0x000000ffff917224 */ /* 0x000fe200078e00e0 */
[----:B------:R-:W-:Y:S01]  /*2130*/  MOV R224, R14 ;  /* 0x0000000e00e07202 */ /* 0x000fe20000000f00 */
[----:B------:R-:W-:Y:S01]  /*2140*/  IMAD.MOV.U32 R147, RZ, RZ, R222 ;  /* 0x000000ffff937224 */ /* 0x000fe200078e00de */
[----:B------:R-:W-:Y:S01]  /*2150*/  UMOV UR5, 0x80000020 ;  /* 0x8000002000057882 */ /* 0x000fe20000000000 */
[----:B------:R-:W-:Y:S01]  /*2160*/  IMAD.MOV.U32 R148, RZ, RZ, R221 ;  /* 0x000000ffff947224 */ /* 0x000fe200078e00dd */
[----:B------:R-:W-:Y:S01]  /*2170*/  UMOV UR7, 0x80000020 ;  /* 0x8000002000077882 */ /* 0x000fe20000000000 */
[----:B------:R-:W-:Y:S01]  /*2180*/  IMAD.MOV.U32 R149, RZ, RZ, R220 ;  /* 0x000000ffff957224 */ /* 0x000fe200078e00dc */
[----:B------:R-:W-:Y:S01]  /*2190*/  MOV R220, R21 ;  /* 0x0000001500dc7202 */ /* 0x000fe20000000f00 */
        /* <DEDUP_REMOVED lines=14> */
[----:B------:R-:W-:-:S06]  /*2280*/  IMAD.MOV.U32 R235, RZ, RZ, R2 ;  /* 0x000000ffffeb7224 */ /* 0x000fcc00078e0002 */
[----:B--2---:R-:W-:-:S06]  /*2290*/  WARPGROUP.ARRIVE ;  /* 0x00000000000079c5 */ /* 0x004fcc0000000000 */
[----:B------:R-:W-:Y:S03]  /*22a0*/  IGMMA.64x256x32.S8.S8 R108, gdesc[UR4], R108, gsb0 ;  /* 0x06600000046c79f1 */ /* 0x000fe6000804106c */
[----:B------:R-:W-:Y:S02]  /*22b0*/  WARPGROUP.DEPBAR.LE gsb0, 0x0 ;  /* 0x00008000000079c5 */ /* 0x000fe40000010000 */
[----:B------:R-:W-:Y:S04]  /*22c0*/  STL.64 [R1], R108 ;  /* 0x0000006c01007387 */ /* 0x000fe80000100a00 */
        /* <DEDUP_REMOVED lines=63> */
[----:B0-----:R-:W2:Y:S04]  /*26c0*/  LDL.LU.64 R150, [R1+0x2b0] ;  /* 0x0002b00001967983 */ /* 0x001ea80000300a00 */
[----:B------:R-:W2:Y:S04]  /*26d0*/  LDL.LU.64 R148, [R1+0x2a8] ;  /* 0x0002a80001947983 */ /* 0x000ea80000300a00 */
        /* <DEDUP_REMOVED lines=19> */
[----:B------:R-:W2:Y:S01]  /*2810*/  LDL.LU.64 R108, [R1+0x208] ;  /* 0x00020800016c7983 */ /* 0x000ea20000300a00 */
[----:B------:R-:W-:Y:S01]  /*2820*/  UIADD3 UR4, UR9, 0x202, URZ ;  /* 0x0000020209047890 */ /* 0x000fe2000fffe03f */
[----:B------:R-:W-:Y:S01]  /*2830*/  UMOV UR5, 0x80000020 ;  /* 0x8000002000057882 */ /* 0x000fe20000000000 */
[----:B--2---:R-:W-:-:S07]  /*2840*/  WARPGROUP.ARRIVE ;  /* 0x00000000000079c5 */ /* 0x004fce0000000000 */
[----:B------:R-:W-:Y:S03]  /*2850*/  IGMMA.64x256x32.S8.S8 R24, gdesc[UR4], R24, gsb0 ;  /* 0x06600000041879f1 */ /* 0x000fe60008041018 */
[----:B------:R-:W-:Y:S02]  /*2860*/  WARPGROUP.DEPBAR.LE gsb0, 0x0 ;  /* 0x00008000000079c5 */ /* 0x000fe40000010000 */
[----:B-1----:R-:W-:Y:S05]  /*2870*/  @!P1 BRA `(.L_x_18) ;  /* 0x0000002000889947 */ /* 0x002fea0003800000 */
[----:B------:R-:W-:Y:S02]  /*2880*/  UIADD3 UR4, UR39, 0x1, URZ ;  /* 0x0000000127047890 */ /* 0x000fe4000fffe03f */
[----:B------:R-:W-:Y:S02]  /*2890*/  UMOV UR10, UR39 ;  /* 0x00000027000a7c82 */ /* 0x000fe40008000000 */
[----:B------:R-:W-:-:S04]  /*28a0*/  UISETP.NE.AND UP0, UPT, UR4, 0x3, UPT ;  /* 0x000000030400788c */ /* 0x000fc8000bf05270 */
[----:B------:R-:W-:Y:S02]  /*28b0*/  USEL UR5, URZ, 0x1, UP0 ;  /* 0x000000013f057887 */ /* 0x000fe40008000000 */
[----:B------:R-:W-:Y:S02]  /*28c0*/  USEL UR9, UR4, URZ, UP0 ;  /* 0x0000003f04097287 */ /* 0x000fe40008000000 */
[----:B------:R-:W-:-:S06]  /*28d0*/  ULOP3.LUT UR5, UR38, UR5, URZ, 0x3c, !UPT ;  /* 0x0000000526057292 */ /* 0x000fcc000f8e3c3f */
[----:B------:R-:W-:-:S07]  /*28e0*/  MOV R2, UR5 ;  /* 0x0000000500027c02 */ /* 0x000fce0008000f00 */
.L_x_25:
[----:B0-----:R-:W-:Y:S05]  /*28f0*/  @!P0 BRA `(.L_x_19) ;  /* 0x0000000000048947 */ /* 0x001fea0003800000 */
[----:B------:R-:W-:Y:S01]  /*2900*/  BPT.TRAP 0x1 ;  /* 0x000000040000795c */ /* 0x000fe20000300000 */
.L_x_19:
[----:B------:R-:W0:Y:S01]  /*2910*/  S2UR UR5, SR_CgaCtaId ;  /* 0x00000000000579c3 */ /* 0x000e220000008800 */
[----:B------:R-:W-:Y:S01]  /*2920*/  UMOV UR4, 0x400 ;  /* 0x0000040000047882 */ /* 0x000fe20000000000 */
[----:B------:R-:W-:Y:S01]  /*2930*/  IMAD.U32 R4, RZ, RZ, UR9 ;  /* 0x00000009ff047e24 */ /* 0x000fe2000f8e00ff */
[----:B------:R-:W-:Y:S01]  /*2940*/  SHF.L.U32 R5, R2, 0x1f, RZ ;  /* 0x0000001f02057819 */ /* 0x000fe200000006ff */
[----:B0-----:R-:W-:-:S06]  /*2950*/  ULEA UR4, UR5, UR4, 0x18 ;  /* 0x0000000405047291 */ /* 0x001fcc000f8ec03f */
[----:B------:R-:W-:-:S04]  /*2960*/  IMAD.U32 R0, RZ, RZ, UR4 ;  /* 0x00000004ff007e24 */ /* 0x000fc8000f8e00ff */
[----:B------:R-:W-:-:S04]  /*2970*/  IMAD R4, R4, 0x8, R0 ;  /* 0x0000000804047824 */ /* 0x000fc800078e0200 */
[----:B------:R0:W1:Y:S01]  /*2980*/  SYNCS.PHASECHK.TRANS64.TRYWAIT P1, [R4+URZ], R5 ;  /* 0x00000005040075a7 */ /* 0x000062000802017f */
[----:B------:R-:W-:Y:S05]  /*2990*/  @!P0 BRA `(.L_x_20) ;  /* 0x0000000000048947 */ /* 0x000fea0003800000 */
[----:B------:R-:W-:Y:S01]  /*29a0*/  BPT.TRAP 0x1 ;  /* 0x000000040000795c */ /* 0x000fe20000300000 */
.L_x_20:
[----:B-1----:R-:W-:Y:S05]  /*29b0*/  @P1 BRA `(.L_x_21) ;  /* 0x0000000000081947 */ /* 0x002fea0003800000 */
[----:B------:R-:W1:Y:S02]  /*29c0*/  SYNCS.PHASECHK.TRANS64.TRYWAIT P1, [R4+URZ], R5 ;  /* 0x00000005040075a7 */ /* 0x000e64000802017f */
[----:B-1----:R-:W-:Y:S05]  /*29d0*/  @!P1 BRA `(.L_x_22) ;  /* 0x0000011800049947 */ /* 0x002fea0003800000 */
.L_x_21:
        /* <DEDUP_REMOVED lines=64> */
[----:B--2---:R-:W2:Y:S04]  /*2de0*/  LDL.LU.64 R24, [R1] ;  /* 0x0000000001187983 */ /* 0x004ea80000300a00 */
        /* <DEDUP_REMOVED lines=63> */
[----:B------:R-:W-:-:S02]  /*31e0*/  ULEA UR11, UR9, UR45, 0xa ;  /* 0x0000002d090b7291 */ /* 0x000fc4000f8e503f */
[----:B------:R-:W-:Y:S01]  /*31f0*/  ULEA UR12, UR9, UR8, 0xa ;  /* 0x00000008090c7291 */ /* 0x000fe2000f8e503f */
[----:B------:R-:W-:Y:S01]  /*3200*/  UMOV UR5, 0x80000020 ;  /* 0x8000002000057882 */ /* 0x000fe20000000000 */
[----:B------:R-:W-:-:S03]  /*3210*/  UMOV UR7, 0x80000020 ;  /* 0x8000002000077882 */ /* 0x000fc60000000000 */
[----:B------:R-:W-:Y:S02]  /*3220*/  UMOV UR4, UR11 ;  /* 0x0000000b00047c82 */ /* 0x000fe40008000000 */
[----:B------:R-:W-:Y:S01]  /*3230*/  UMOV UR6, UR12 ;  /* 0x0000000c00067c82 */ /* 0x000fe20008000000 */
[----:B--2---:R-:W-:-:S06]  /*3240*/  WARPGROUP.ARRIVE ;  /* 0x00000000000079c5 */ /* 0x004fcc0000000000 */
[----:B------:R-:W-:Y:S03]  /*3250*/  IGMMA.64x256x32.S8.S8 R24, gdesc[UR4], R24, gsb0 ;  /* 0x06600000041879f1 */ /* 0x000fe60008041018 */
[----:B------:R-:W-:Y:S02]  /*3260*/  WARPGROUP.DEPBAR.LE gsb0, 0x0 ;  /* 0x00008000000079c5 */ /* 0x000fe40000010000 */
[----:B------:R-:W-:Y:S01]  /*3270*/  STL.64 [R1], R24 ;  /* 0x0000001801007387 */ /* 0x000fe20000100a00 */
[----:B01----:R-:W-:Y:S01]  /*3280*/  IMAD.MOV.U32 R5, RZ, RZ, R150 ;  /* 0x000000ffff057224 */ /* 0x003fe200078e0096 */
        /* <DEDUP_REMOVED lines=50> */
[----:B------:R0:W-:Y:S01]  /*35b0*/  STL [R1+0x68], R50 ;  /* 0x0000683201007387 */ /* 0x0001e20000100800 */
[----:B------:R-:W-:Y:S01]  /*35c0*/  IMAD.MOV.U32 R201, RZ, RZ, R117 ;  /* 0x000000ffffc97224 */ /* 0x000fe200078e0075 */
[----:B------:R-:W-:Y:S01]  /*35d0*/  MOV R183, R99 ;  /* 0x0000006300b77202 */ /* 0x000fe20000000f00 */
[----:B------:R-:W-:Y:S01]  /*35e0*/  IMAD.MOV.U32 R198, RZ, RZ, R114 ;  /* 0x000000ffffc67224 */ /* 0x000fe200078e0072 */
[----:B------:R-:W2:Y:S01]  /*35f0*/  LDL.LU.64 R150, [R1+0x4b0] ;  /* 0x0004b00001967983 */ /* 0x000ea20000300a00 */
        /* <DEDUP_REMOVED lines=48> */
[----:B------:R-:W-:-:S02]  /*3900*/  IMAD.MOV.U32 R164, RZ, RZ, R80 ;  /* 0x000000ffffa47224 */ /* 0x000fc400078e0050 */
[----:B------:R-:W-:Y:S01]  /*3910*/  IMAD.MOV.U32 R165, RZ, RZ, R81 ;  /* 0x000000ffffa57224 */ /* 0x000fe200078e0051 */
[----:B------:R-:W2:Y:S01]  /*3920*/  LDL.LU.64 R124, [R1+0x448] ;  /* 0x00044800017c7983 */ /* 0x000ea20000300a00 */
[----:B------:R-:W-:Y:S02]  /*3930*/  IMAD.MOV.U32 R162, RZ, RZ, R78 ;  /* 0x000000ffffa27224 */ /* 0x000fe400078e004e */
[----:B------:R-:W-:Y:S01]  /*3940*/  IMAD.MOV.U32 R160, RZ, RZ, R76 ;  /* 0x000000ffffa07224 */ /* 0x000fe200078e004c */
[----:B------:R-:W2:Y:S01]  /*3950*/  LDL.LU.64 R122, [R1+0x440] ;  /* 0x00044000017a7983 */ /* 0x000ea20000300a00 */
[----:B------:R-:W-:Y:S02]  /*3960*/  IMAD.MOV.U32 R161, RZ, RZ, R77 ;  /* 0x000000ffffa17224 */ /* 0x000fe400078e004d */
        /* <DEDUP_REMOVED lines=26> */
[----:B------:R-:W-:-:S03]  /*3b10*/  IMAD.MOV.U32 R233, RZ, RZ, R53 ;  /* 0x000000ffffe97224 */ /* 0x000fc600078e0035 */
        /* <DEDUP_REMOVED lines=110> */
[----:B------:R-:W-:-:S02]  /*4200*/  IMAD.MOV.U32 R145, RZ, RZ, R225 ;  /* 0x000000ffff917224 */ /* 0x000fc400078e00e1 */
[----:B------:R-:W-:Y:S02]  /*4210*/  IMAD.MOV.U32 R147, RZ, RZ, R223 ;  /* 0x000000ffff937224 */ /* 0x000fe400078e00df */
[----:B------:R-:W-:Y:S02]  /*4220*/  IMAD.MOV.U32 R148, RZ, RZ, R222 ;  /* 0x000000ffff947224 */ /* 0x000fe400078e00de */
[----:B------:R-:W-:Y:S01]  /*4230*/  IMAD.MOV.U32 R149, RZ, RZ, R221 ;  /* 0x000000ffff957224 */ /* 0x000fe200078e00dd */
[----:B------:R-:W-:Y:S01]  /*4240*/  MOV R221, R21 ;  /* 0x0000001500dd7202 */ /* 0x000fe20000000f00 */
        /* <DEDUP_REMOVED lines=12> */
[----:B------:R-:W-:Y:S01]  /*4310*/  IMAD.MOV.U32 R235, RZ, RZ, R4 ;  /* 0x000000ffffeb7224 */ /* 0x000fe200078e0004 */
[----:B------:R-:W-:Y:S02]  /*4320*/  UIADD3 UR4, UR11, 0x2, URZ ;  /* 0x000000020b047890 */ /* 0x000fe4000fffe03f */
[----:B------:R-:W-:Y:S01]  /*4330*/  UIADD3 UR6, UR12, 0x2, URZ ;  /* 0x000000020c067890 */ /* 0x000fe2000fffe03f */
[----:B------:R-:W-:Y:S01]  /*4340*/  UMOV UR5, 0x80000020 ;  /* 0x8000002000057882 */ /* 0x000fe20000000000 */
[----:B------:R-:W-:Y:S01]  /*4350*/  UMOV UR7, 0x80000020 ;  /* 0x8000002000077882 */ /* 0x000fe20000000000 */
        /* <DEDUP_REMOVED lines=95> */
[----:B------:R-:W-:Y:S01]  /*4950*/  BPT.TRAP 0x1 ;  /* 0x000000040000795c */ /* 0x000fe20000300000 */
.L_x_23:
[----:B------:R-:W-:Y:S01]  /*4960*/  MOV R4, UR10 ;  /* 0x0000000a00047c02 */ /* 0x000fe20008000f00 */
[----:B------:R-:W-:-:S04]  /*4970*/  UISETP.GT.U32.AND UP0, UPT, UR40, 0x1, UPT ;  /* 0x000000012800788c */ /* 0x000fc8000bf04070 */
[----:B------:R-:W-:Y:S02]  /*4980*/  IMAD R4, R4, 0x8, R0 ;  /* 0x0000000804047824 */ /* 0x000fe400078e0200 */
[----:B------:R-:W-:Y:S02]  /*4990*/  PLOP3.LUT P1, PT, PT, PT, UP0, 0x80, 0x0 ;  /* 0x000000000000781c */ /* 0x000fe40003f2f008 */
[----:B------:R-:W-:-:S05]  /*49a0*/  VIADD R4, R4, 0x18 ;  /* 0x0000001804047836 */ /* 0x000fca0000000000 */
[----:B------:R-:W-:-:S04]  /*49b0*/  PRMT R4, RZ, 0x654, R4 ;  /* 0x00000654ff047816 */ /* 0x000fc80000000004 */
[----:B------:R0:W-:Y:S02]  /*49c0*/  SYNCS.ARRIVE.TRANS64.RED.A1T0 RZ, [R4+URZ], RZ ;  /* 0x000000ff04ff79a7 */ /* 0x0001e4000810043f */
[----:B------:R-:W-:Y:S05]  /*49d0*/  @P1 BRA `(.L_x_24) ;  /* 0x0000000000041947 */ /* 0x000fea0003800000 */
[----:B------:R-:W-:Y:S01]  /*49e0*/  BPT.TRAP 0x1 ;  /* 0x000000040000795c */ /* 0x000fe20000300000 */
.L_x_24:
[----:B------:R-:W-:Y:S01]  /*49f0*/  UIADD3 UR9, UR9, 0x1, URZ ;  /* 0x0000000109097890 */ /* 0x000fe2000fffe03f */
[C---:B------:R-:W-:Y:S01]  /*4a00*/  ISETP.GT.AND P1, PT, R3.reuse, 0x1, PT ;  /* 0x000000010300780c */ /* 0x040fe20003f24270 */
[----:B------:R-:W-:Y:S01]  /*4a10*/  UIADD3 UR10, UR10, 0x1, URZ ;  /* 0x000000010a0a7890 */ /* 0x000fe2000fffe03f */
[----:B------:R-:W-:Y:S01]  /*4a20*/  IADD3 R3, R3, -0x1, RZ ;  /* 0xffffffff03037810 */ /* 0x000fe20007ffe0ff */
[----:B------:R-:W-:Y:S02]  /*4a30*/  UISETP.NE.AND UP0, UPT, UR9, 0x3, UPT ;  /* 0x000000030900788c */ /* 0x000fe4000bf05270 */
[----:B------:R-:W-:Y:S02]  /*4a40*/  UISETP.NE.AND UP1, UPT, UR10, 0x3, UPT ;  /* 0x000000030a00788c */ /* 0x000fe4000bf25270 */
[----:B------:R-:W-:Y:S02]  /*4a50*/  USEL UR4, URZ, 0x1, UP0 ;  /* 0x000000013f047887 */ /* 0x000fe40008000000 */
[----:B------:R-:W-:-:S02]  /*4a60*/  USEL UR9, UR9, URZ, UP0 ;  /* 0x0000003f09097287 */ /* 0x000fc40008000000 */
[----:B------:R-:W-:Y:S02]  /*4a70*/  USEL UR10, UR10, URZ, UP1 ;  /* 0x0000003f0a0a7287 */ /* 0x000fe40008800000 */
[----:B------:R-:W-:Y:S01]  /*4a80*/  LOP3.LUT R2, R2, UR4, RZ, 0x3c, !PT ;  /* 0x0000000402027c12 */ /* 0x000fe2000f8e3cff */
[----:B------:R-:W-:Y:S09]  /*4a90*/  @P1 BRA `(.L_x_25) ;  /* 0xffffffdc00941947 */ /* 0x000ff2000383ffff */
.L_x_18:
[----:B------:R-:W1:Y:S02]  /*4aa0*/  LDC R2, c[0x0][0x28c] ;  /* 0x0000a300ff027b82 */ /* 0x000e640000000800 */
[----:B-1----:R-:W-:-:S13]  /*4ab0*/  ISETP.GE.AND P1, PT, R2, 0x1, PT ;  /* 0x000000010200780c */ /* 0x002fda0003f26270 */
[----:B------:R-:W-:Y:S05]  /*4ac0*/  @!P1 BRA `(.L_x_26) ;  /* 0x0000000000449947 */ /* 0x000fea0003800000 */
[----:B------:R-:W-:Y:S05]  /*4ad0*/  @!P0 BRA `(.L_x_27) ;  /* 0x0000000000048947 */ /* 0x000fea0003800000 */
[----:B------:R-:W-:Y:S01]  /*4ae0*/  BPT.TRAP 0x1 ;  /* 0x000000040000795c */ /* 0x000fe20000300000 */
.L_x_27:
[----:B------:R-:W-:-:S04]  /*4af0*/  UISETP.LT.AND UP0, UPT, UR44, 0x1, UPT ;  /* 0x000000012c00788c */ /* 0x000fc8000bf01270 */
[----:B------:R-:W-:Y:S02]  /*4b00*/  USEL UR6, UR44, 0x1, UP0 ;  /* 0x000000012c067887 */ /* 0x000fe40008000000 */
[----:B------:R-:W-:Y:S02]  /*4b10*/  UISETP.GT.U32.AND UP0, UPT, UR40, 0x1, UPT ;  /* 0x000000012800788c */ /* 0x000fe4000bf04070 */
[----:B------:R-:W-:-:S04]  /*4b20*/  UIADD3 UR6, UR39, UR44, -UR6 ;  /* 0x0000002c27067290 */ /* 0x000fc8000fffe806 */
[----:B------:R-:W-:Y:S01]  /*4b30*/  UIMAD.WIDE.U32 UR4, UR6, -0x55555555, URZ ;  /* 0xaaaaaaab060478a5 */ /* 0x000fe2000f8e003f */
[----:B------:R-:W-:-:S03]  /*4b40*/  PLOP3.LUT P0, PT, PT, PT, UP0, 0x80, 0x0 ;  /* 0x000000000000781c */ /* 0x000fc60003f0f008 */
[----:B------:R-:W-:-:S04]  /*4b50*/  USHF.R.U32.HI UR4, URZ, 0x1, UR5 ;  /* 0x000000013f047899 */ /* 0x000fc80008011605 */
[----:B------:R-:W-:-:S06]  /*4b60*/  UIMAD UR6, UR4, -0x3, UR6 ;  /* 0xfffffffd040678a4 */ /* 0x000fcc000f8e0206 */
[----:B------:R-:W-:-:S04]  /*4b70*/  IMAD.U32 R2, RZ, RZ, UR6 ;  /* 0x00000006ff027e24 */ /* 0x000fc8000f8e00ff */
[----:B------:R-:W-:-:S05]  /*4b80*/  IMAD R0, R2, 0x8, R0 ;  /* 0x0000000802007824 */ /* 0x000fca00078e0200 */
[----:B------:R-:W-:-:S04]  /*4b90*/  IADD3 R0, R0, 0x18, RZ ;  /* 0x0000001800007810 */ /* 0x000fc80007ffe0ff */
[----:B------:R-:W-:-:S04]  /*4ba0*/  PRMT R0, RZ, 0x654, R0 ;  /* 0x00000654ff007816 */ /* 0x000fc80000000000 */
[----:B------:R1:W-:Y:S01]  /*4bb0*/  SYNCS.ARRIVE.TRANS64.RED.A1T0 RZ, [R0+URZ], RZ ;  /* 0x000000ff00ff79a7 */ /* 0x0003e2000810043f */
[----:B------:R-:W-:Y:S05]  /*4bc0*/  @P0 BRA `(.L_x_26) ;  /* 0x0000000000040947 */ /* 0x000fea0003800000 */
[----:B------:R-:W-:Y:S01]  /*4bd0*/  BPT.TRAP 0x1 ;  /* 0x000000040000795c */ /* 0x000fe20000300000 */
.L_x_26:
[----:B------:R-:W2:Y:S01]  /*4be0*/  S2R R6, SR_TID.X ;  /* 0x0000000000067919 */ /* 0x000ea20000002100 */
[----:B------:R-:W-:Y:S01]  /*4bf0*/  MOV R13, 0x6540 ;  /* 0x00006540000d7802 */ /* 0x000fe20000000f00 */
[----:B------:R-:W-:Y:S02]  /*4c00*/  UIMAD.WIDE UR8, UR41, 0x100, URZ ;  /* 0x00000100290878a5 */ /* 0x000fe4000f8e023f */
[----:B------:R-:W-:Y:S01]  /*4c10*/  USHF.R.S32.HI UR10, URZ, 0x1f, UR43 ;  /* 0x0000001f3f0a7899 */ /* 0x000fe2000801142b */
[----:B------:R-:W-:Y:S01]  /*4c20*/  ULDC.64 UR6, c[0x0][0x5d0] ;  /* 0x0001740000067ab9 */ /* 0x000fe20000000a00 */
[----:B------:R-:W-:Y:S02]  /*4c30*/  USHF.L.U32 UR41, UR41, 0x8, URZ ;  /* 0x0000000829297899 */ /* 0x000fe4000800063f */
[----:B------:R-:W-:Y:S02]  /*4c40*/  UIMAD UR4, UR10, UR6, URZ ;  /* 0x000000060a0472a4 */ /* 0x000fe4000f8e023f */
[----:B------:R-:W-:-:S02]  /*4c50*/  UIADD3 UR39, UR44, UR39, URZ ;  /* 0x000000272c277290 */ /* 0x000fc4000fffe03f */
[----:B------:R-:W-:Y:S02]  /*4c60*/  UIMAD UR4, UR43, UR7, UR4 ;  /* 0x000000072b0472a4 */ /* 0x000fe4000f8e0204 */
[----:B------:R-:W-:Y:S02]  /*4c70*/  UISETP.GT.U32.AND UP1, UPT, UR39, 0x2, UPT ;  /* 0x000000022700788c */ /* 0x000fe4000bf24070 */
[----:B------:R-:W-:Y:S02]  /*4c80*/  UISETP.GE.U32.AND UP2, UPT, UR44, 0x3, UPT ;  /* 0x000000032c00788c */ /* 0x000fe4000bf46070 */
[----:B------:R-:W-:Y:S01]  /*4c90*/  UISETP.LT.U32.AND UP1, UPT, UR44, 0x3, UP1 ;  /* 0x000000032c00788c */ /* 0x000fe20008f21070 */
[--C-:B--2---:R-:W-:Y:S01]  /*4ca0*/  SHF.R.U32.HI R2, RZ, 0x7, R6.reuse ;  /* 0x00000007ff027819 */ /* 0x104fe20000011606 */
[----:B------:R-:W-:Y:S01]  /*4cb0*/  IMAD.SHL.U32 R12, R6, 0x2, RZ ;  /* 0x00000002060c7824 */ /* 0x000fe200078e00ff */
[----:B------:R-:W-:Y:S02]  /*4cc0*/  SHF.R.U32.HI R3, RZ, 0x2, R6 ;  /* 0x00000002ff037819 */ /* 0x000fe40000011606 */
[----:B------:R-:W-:-:S02]  /*4cd0*/  LOP3.LUT R2, R2, 0x1, RZ, 0xc0, !PT ;  /* 0x0000000102027812 */ /* 0x000fc400078ec0ff */
[----:B0-----:R-:W-:Y:S02]  /*4ce0*/  LOP3.LUT R4, R6, 0x60, RZ, 0xc0, !PT ;  /* 0x0000006006047812 */ /* 0x001fe400078ec0ff */
[----:B------:R-:W-:Y:S01]  /*4cf0*/  LOP3.LUT R3, R3, 0x7, RZ, 0xc0, !PT ;  /* 0x0000000703037812 */ /* 0x000fe200078ec0ff */
[----:B------:R-:W-:Y:S01]  /*4d00*/  IMAD.SHL.U32 R158, R2, 0x40, RZ ;  /* 0x00000040029e7824 */ /* 0x000fe200078e00ff */
[----:B------:R-:W-:Y:S02]  /*4d10*/  LOP3.LUT R12, R12, 0x6, RZ, 0xc0, !PT ;  /* 0x000000060c0c7812 */ /* 0x000fe400078ec0ff */
[----:B------:R-:W-:Y:S02]  /*4d20*/  SHF.R.U32.HI R4, RZ, 0x1, R4 ;  /* 0x00000001ff047819 */ /* 0x000fe40000011604 */
[--C-:B------:R-:W-:Y:S02]  /*4d30*/  LOP3.LUT R158, R158, 0x40, R3.reuse, 0xe2, !PT ;  /* 0x000000409e9e7812 */ /* 0x100fe400078ee203 */
[----:B------:R-:W-:Y:S01]  /*4d40*/  PRMT R12, R12, R13, UR42 ;  /* 0x0000002a0c0c7e16 */ /* 0x000fe2000800000d */
[----:B------:R-:W-:Y:S01]  /*4d50*/  USHF.L.U32 UR42, UR42, 0x8, URZ ;  /* 0x000000082a2a7899 */ /* 0x000fe2000800063f */
[----:B-1----:R-:W-:Y:S01]  /*4d60*/  IADD3 R0, RZ, -R4, -R3 ;  /* 0x80000004ff007210 */ /* 0x002fe20007ffe803 */
[----:B------:R-:W-:Y:S01]  /*4d70*/  IMAD.MOV.U32 R3, RZ, RZ, -0x2 ;  /* 0xfffffffeff037424 */ /* 0x000fe200078e00ff */
[----:B------:R-:W-:Y:S01]  /*4d80*/  LOP3.LUT R158, R158, UR8, R4, 0xfe, !PT ;  /* 0x000000089e9e7c12 */ /* 0x000fe2000f8efe04 */
[----:B------:R-:W-:Y:S01]  /*4d90*/  IMAD.U32 R4, RZ, RZ, UR6 ;  /* 0x00000006ff047e24 */ /* 0x000fe2000f8e00ff */
[----:B------:R-:W-:Y:S01]  /*4da0*/  SHF.R.S32.HI R13, RZ, 0x1f, R12 ;  /* 0x0000001fff0d7819 */ /* 0x000fe2000001140c */
[----:B------:R-:W-:Y:S01]  /*4db0*/  ULDC UR6, c[0x0][0x284] ;  /* 0x0000a10000067ab9 */ /* 0x000fe20000000800 */
[----:B------:R-:W-:Y:S01]  /*4dc0*/  IMAD R0, R2, -0x40, R0 ;  /* 0xffffffc002007824 */ /* 0x000fe200078e0200 */
[----:B------:R-:W-:Y:S01]  /*4dd0*/  MOV R19, UR6 ;  /* 0x0000000600137c02 */ /* 0x000fe20008000f00 */
[----:B------:R-:W-:-:S03]  /*4de0*/  IMAD.WIDE.U32 R4, R4, UR43, R12 ;  /* 0x0000002b04047c25 */ /* 0x000fc6000f8e000c */
[----:B------:R-:W-:Y:S01]  /*4df0*/  IADD3 R19, R19, -UR41, R0 ;  /* 0x8000002913137c10 */ /* 0x000fe2000fffe000 */
[----:B------:R-:W-:Y:S01]  /*4e00*/  VIADD R5, R5, UR4 ;  /* 0x0000000405057c36 */ /* 0x000fe20008000000 */
[----:B------:R-:W-:Y:S01]  /*4e10*/  ULDC UR4, c[0x0][0x288] ;  /* 0x0000a20000047ab9 */ /* 0x000fe20000000800 */
[----:B------:R-:W-:Y:S01]  /*4e20*/  LOP3.LUT R0, R6, 0x3, RZ, 0xc0, !PT ;  /* 0x0000000306007812 */ /* 0x000fe200078ec0ff */
[----:B------:R-:W-:-:S04]  /*4e30*/  UISETP.GE.AND UP0, UPT, UR42, UR4, UPT ;  /* 0x000000042a00728c */ /* 0x000fc8000bf06270 */
[----:B------:R-:W-:Y:S01]  /*4e40*/  UISETP.GE.OR UP0, UPT, UR41, UR6, UP0 ;  /* 0x000000062900728c */ /* 0x000fe20008706670 */
[----:B------:R-:W-:Y:S01]  /*4e50*/  IMAD R0, R0, R3, UR4 ;  /* 0x0000000400007e24 */ /* 0x000fe2000f8e0203 */
[----:B------:R-:W-:Y:S02]  /*4e60*/  UIMAD.WIDE.U32 UR4, UR39, -0x55555555, URZ ;  /* 0xaaaaaaab270478a5 */ /* 0x000fe4000f8e003f */
[----:B------:R-:W-:Y:S01]  /*4e70*/  USEL UR6, URZ, 0x1, !UP1 ;  /* 0x000000013f067887 */ /* 0x000fe2000c800000 */
[----:B------:R-:W-:Y:S01]  /*4e80*/  VIADD R0, R0, -UR42 ;  /* 0x8000002a00007c36 */ /* 0x000fe20008000000 */
[----:B------:R-:W-:Y:S01]  /*4e90*/  PLOP3.LUT P0, PT, PT, PT, UP0, 0x80, 0x0 ;  /* 0x000000000000781c */ /* 0x000fe20003f0f008 */
[----:B------:R-:W-:Y:S02]  /*4ea0*/  USHF.R.U32.HI UR4, URZ, 0x1, UR5 ;  /* 0x000000013f047899 */ /* 0x000fe40008011605 */
[----:B------:R-:W-:Y:S02]  /*4eb0*/  ULOP3.LUT UR38, UR38, UR6, URZ, 0x3c, !UPT ;  /* 0x0000000626267292 */ /* 0x000fe4000f8e3c3f */
[----:B------:R-:W-:-:S02]  /*4ec0*/  UIMAD UR39, UR4, -0x3, UR39 ;  /* 0xfffffffd042778a4 */ /* 0x000fc4000f8e0227 */
[----:B------:R-:W-:Y:S01]  /*4ed0*/  @UP2 ULOP3.LUT UR38, UR38, 0x1, UR4, 0x78, !UPT ;  /* 0x0000000126262892 */ /* 0x000fe2000f8e7804 */
[----:B------:R-:W-:-:S05]  /*4ee0*/  UMOV UR41, 0xffffffff ;  /* 0xffffffff00297882 */ /* 0x000fca0000000000 */
[----:B------:R-:W-:Y:S06]  /*4ef0*/  @P0 BRA `(.L_x_28) ;  /* 0x000000d000f80947 */ /* 0x000fec0003800000 */
[----:B------:R-:W0:Y:S01]  /*4f00*/  LDC.64 R2, c[0x0][0x5c8] ;  /* 0x00017200ff027b82 */ /* 0x000e220000000a00 */
[----:B------:R-:W-:Y:S01]  /*4f10*/  ULDC.64 UR4, c[0x0][0x5c0] ;  /* 0x0001700000047ab9 */ /* 0x000fe20000000a00 */
[----:B------:R-:W-:Y:S01]  /*4f20*/  BSSY B0, `(.L_x_28) ;  /* 0x0000d3b000007945 */ /* 0x000fe20003800000 */
[C---:B0-----:R-:W-:Y:S01]  /*4f30*/  IMAD R6, R2.reuse, UR9, RZ ;  /* 0x0000000902067c24 */ /* 0x041fe2000f8e02ff */
[----:B------:R-:W-:Y:S01]  /*4f40*/  SHF.L.U64.HI R9, R2, 0x3, R3 ;  /* 0x0000000302097819 */ /* 0x000fe20000010203 */
[----:B------:R-:W-:-:S04]  /*4f50*/  IMAD.WIDE.U32 R4, R158, R2, R4 ;  /* 0x000000029e047225 */ /* 0x000fc800078e0004 */
[----:B------:R-:W-:Y:S01]  /*4f60*/  IMAD R6, R158, R3, R6 ;  /* 0x000000039e067224 */ /* 0x000fe200078e0206 */
[----:B------:R-:W-:Y:S01]  /*4f70*/  IADD3 R4, P0, R4, UR4, RZ ;  /* 0x0000000404047c10 */ /* 0x000fe2000ff1e0ff */
[----:B------:R-:W-:-:S03]  /*4f80*/  IMAD.SHL.U32 R8, R2, 0x8, RZ ;  /* 0x0000000802087824 */ /* 0x000fc600078e00ff */
[----:B------:R-:W-:Y:S02]  /*4f90*/  IADD3 R6, R5, R6, RZ ;  /* 0x0000000605067210 */ /* 0x000fe40007ffe0ff */
[-C--:B------:R-:W-:Y:S02]  /*4fa0*/  IADD3 R10, P1, R8, R4.reuse, RZ ;  /* 0x00000004080a7210 */ /* 0x080fe40007f3e0ff */
[----:B------:R-:W-:Y:S02]  /*4fb0*/  IADD3.X R5, R6, UR5, RZ, P0, !PT ;  /* 0x0000000506057c10 */ /* 0x000fe400087fe4ff */
[----:B------:R-:W-:-:S03]  /*4fc0*/  LEA R6, P0, R2, R4, 0x7 ;  /* 0x0000000402067211 */ /* 0x000fc600078038ff */
[----:B------:R-:W-:Y:S01]  /*4fd0*/  IMAD.X R11, R9, 0x1, R5, P1 ;  /* 0x00000001090b7824 */ /* 0x000fe200008e0605 */
[----:B------:R-:W-:Y:S02]  /*4fe0*/  LEA.HI.X R7, R2, R5, R3, 0x7, P0 ;  /* 0x0000000502077211 */ /* 0x000fe400000f3c03 */
[----:B-----5:R-:W-:Y:S02]  /*4ff0*/  ISETP.NE.AND P0, PT, R18, RZ, PT ;  /* 0x000000ff1200720c */ /* 0x020fe40003f05270 */
[----:B------:R-:W-:-:S04]  /*5000*/  IADD3 R8, P2, R8, R6, RZ ;  /* 0x0000000608087210 */ /* 0x000fc80007f5e0ff */
[----:B------:R-:W-:-:S07]  /*5010*/  IADD3.X R9, R9, R7, RZ, P2, !PT ;  /* 0x0000000709097210 */ /* 0x000fce00017fe4ff */
[----:B------:R-:W-:Y:S05]  /*5020*/  @!P0 BRA `(.L_x_29) ;  /* 0x0000009800988947 */ /* 0x000fea0003800000 */
[----:B------:R-:W0:Y:S01]  /*5030*/  LDC.64 R20, c[0x0][0x5b0] ;  /* 0x00016c00ff147b82 */ /* 0x000e220000000a00 */
[----:B------:R-:W-:Y:S01]  /*5040*/  ULDC.64 UR6, c[0x0][0x5b8] ;  /* 0x00016e0000067ab9 */ /* 0x000fe20000000a00 */
[----:B------:R-:W-:Y:S01]  /*5050*/  ISETP.GE.AND P1, PT, R19, 0x1, PT ;  /* 0x000000011300780c */ /* 0x000fe20003f26270 */
[----:B------:R-:W-:Y:S02]  /*5060*/  UIMAD UR4, UR10, UR6, URZ ;  /* 0x000000060a0472a4 */ /* 0x000fe4000f8e023f */
[----:B------:R-:W-:Y:S01]  /*5070*/  IMAD.U32 R154, RZ, RZ, UR6 ;  /* 0x00000006ff9a7e24 */ /* 0x000fe2000f8e00ff */
[----:B------:R-:W-:Y:S01]  /*5080*/  BSSY B1, `(.L_x_30) ;  /* 0x000000e000017945 */ /* 0x000fe20003800000 */
[----:B------:R-:W-:Y:S01]  /*5090*/  ISETP.LT.OR P2, PT, R0, 0x1, !P1 ;  /* 0x000000010000780c */ /* 0x000fe20004f41670 */
[----:B------:R-:W-:Y:S01]  /*50a0*/  UIMAD UR4, UR43, UR7, UR4 ;  /* 0x000000072b0472a4 */ /* 0x000fe2000f8e0204 */
[----:B------:R-:W1:Y:S01]  /*50b0*/  LDC.64 R22, c[0x0][0x5a8] ;  /* 0x00016a00ff167b82 */ /* 0x000e620000000a00 */
[----:B------:R-:W-:-:S04]  /*50c0*/  IMAD.WIDE.U32 R154, R154, UR43, R12 ;  /* 0x0000002b9a9a7c25 */ /* 0x000fc8000f8e000c */
[----:B------:R-:W-:Y:S01]  /*50d0*/  VIADD R153, R155, UR4 ;  /* 0x000000049b997c36 */ /* 0x000fe20008000000 */
[----:B------:R-:W-:Y:S01]  /*50e0*/  MOV R152, R154 ;  /* 0x0000009a00987202 */ /* 0x000fe20000000f00 */
[----:B0-----:R-:W-:-:S04]  /*50f0*/  IMAD R159, R20, UR9, RZ ;  /* 0x00000009149f7c24 */ /* 0x001fc8000f8e02ff */
[----:B------:R-:W-:-:S04]  /*5100*/  IMAD.WIDE.U32 R2, R158, R20, R152 ;  /* 0x000000149e027225 */ /* 0x000fc800078e0098 */
[----:B------:R-:W-:Y:S01]  /*5110*/  IMAD R159, R158, R21, R159 ;  /* 0x000000159e9f7224 */ /* 0x000fe200078e029f */
[----:B-1----:R-:W-:-:S04]  /*5120*/  IADD3 R14, P0, R2, R22, RZ ;  /* 0x00000016020e7210 */ /* 0x002fc80007f1e0ff */
[----:B------:R-:W-:Y:S01]  /*5130*/  IADD3.X R15, R23, R3, R159, P0, !PT ;  /* 0x00000003170f7210 */ /* 0x000fe200007fe49f */
[----:B------:R-:W-:Y:S08]  /*5140*/  @P2 BRA `(.L_x_31) ;  /* 0x0000000000042947 */ /* 0x000ff00003800000 */
[----:B------:R0:W5:Y:S02]  /*5150*/  LDG.E.U8 R16, desc[UR36][R14.64] ;  /* 0x000000240e107981 */ /* 0x000164000c1e1100 */
.L_x_31:
[----:B------:R-:W-:Y:S05]  /*5160*/  BSYNC B1 ;  /* 0x0000000000017941 */ /* 0x000fea0003800000 */
.L_x_30:
[----:B------:R-:W2:Y:S01]  /*5170*/  LDL.LU R3, [R1] ;  /* 0x0000000001037983 */ /* 0x000ea20000300800 */
[----:B-----5:R-:W-:Y:S01]  /*5180*/  LOP3.LUT R2, R16, 0xffff, RZ, 0xc0, !PT ;  /* 0x0000ffff10027812 */ /* 0x020fe200078ec0ff */
[----:B------:R-:W-:Y:S01]  /*5190*/  BSSY B1, `(.L_x_32) ;  /* 0x000000a000017945 */ /* 0x000fe20003800000 */
[----:B------:R-:W-:Y:S02]  /*51a0*/  ISETP.LT.OR P0, PT, R0, 0x2, !P1 ;  /* 0x000000020000780c */ /* 0x000fe40004f01670 */
[----:B------:R-:W-:-:S05]  /*51b0*/  PRMT R2, R2, 0x8880, RZ ;  /* 0x0000888002027816 */ /* 0x000fca00000000ff */
[----:B------:R-:W-:-:S04]  /*51c0*/  IMAD R2, R2, R18, RZ ;  /* 0x0000001202027224 */ /* 0x000fc800078e02ff */
[----:B--2---:R-:W-:-:S05]  /*51d0*/  @!P2 IMAD R3, R3, R17, R2 ;  /* 0x000000110303a224 */ /* 0x004fca00078e0202 */
[----:B------:R1:W-:Y:S01]  /*51e0*/  @!P2 STG.E.U8 desc[UR36][R4.64], R3 ;  /* 0x000000030400a986 */ /* 0x0003e2000c101124 */
[----:B------:R-:W-:Y:S05]  /*51f0*/  @P0 BRA `(.L_x_33) ;  /* 0x00000000000c0947 */ /* 0x000fea0003800000 */
[----:B------:R-:W2:Y:S02]  /*5200*/  LDG.E.U8 R16, desc[UR36][R14.64+0x1] ;  /* 0x000001240e107981 */ /* 0x000ea4000c1e1100 */
[----:B--2---:R-:W-:-:S05]  /*5210*/  PRMT R2, R16, 0x8880, RZ ;  /* 0x0000888010027816 */ /* 0x004fca00000000ff */
[----:B------:R-:W-:-:S07]  /*5220*/  IMAD R2, R2, R18, RZ ;  /* 0x0000001202027224 */ /* 0x000fce00078e02ff */
.L_x_33:
[----:B------:R-:W-:Y:S05]  /*5230*/  BSYNC B1 ;  /* 0x0000000000017941 */ /* 0x000fea0003800000 */
.L_x_32:
[----:B-1----:R-:W2:Y:S01]  /*5240*/  LDL.LU R3, [R1+0x4] ;  /* 0x0000040001037983 */ /* 0x002ea20000300800 */
[C---:B------:R-:W-:Y:S01]  /*5250*/  SHF.L.U64.HI R157, R20.reuse, 0x3, R21 ;  /* 0x00000003149d7819 */ /* 0x040fe20000010215 */
[----:B------:R-:W-:Y:S01]  /*5260*/  IMAD.SHL.U32 R156, R20, 0x8, RZ ;  /* 0x00000008149c7824 */ /* 0x000fe200078e00ff */
[----:B------:R-:W-:Y:S03]  /*5270*/  BSSY B1, `(.L_x_34) ;  /* 0x000000d000017945 */ /* 0x000fe60003800000 */
[----:B------:R-:W-:-:S04]  /*5280*/  IMAD.WIDE.U32 R12, R158, R20, R156 ;  /* 0x000000149e0c7225 */ /* 0x000fc800078e009c */
[----:B------:R-:W-:Y:S01]  /*5290*/  IMAD.IADD R159, R159, 0x1, R13 ;  /* 0x000000019f9f7824 */ /* 0x000fe200078e020d */
[----:B------:R-:W-:-:S04]  /*52a0*/  IADD3 R12, P2, P3, R154, R22, R12 ;  /* 0x000000169a0c7210 */ /* 0x000fc80007b5e00c */
[----:B------:R-:W-:Y:S01]  /*52b0*/  IADD3.X R13, R153, R23, R159, P2, P3 ;  /* 0x00000017990d7210 */ /* 0x000fe200017e649f */
[----:B--2---:R-:W-:-:S05]  /*52c0*/  @!P0 IMAD R3, R3, R17, R2 ;  /* 0x0000001103038224 */ /* 0x004fca00078e0202 */
[----:B------:R1:W-:Y:S01]  /*52d0*/  @!P0 STG.E.U8 desc[UR36][R4.64+0x1], R3 ;  /* 0x0000010304008986 */ /* 0x0003e2000c101124 */
[----:B------:R-:W-:-:S04]  /*52e0*/  ISETP.GE.AND P0, PT, R19, 0x9, PT ;  /* 0x000000091300780c */ /* 0x000fc80003f06270 */
[----:B------:R-:W-:-:S13]  /*52f0*/  ISETP.LT.OR P4, PT, R0, 0x1, !P0 ;  /* 0x000000010000780c */ /* 0x000fda0004781670 */
[----:B-1----:R-:W-:Y:S05]  /*5300*/  @P4 BRA `(.L_x_35) ;  /* 0x00000000000c4947 */ /* 0x002fea0003800000 */
[----:B------:R-:W2:Y:S02]  /*5310*/  LDG.E.U8 R16, desc[UR36][R12.64] ;  /* 0x000000240c107981 */ /* 0x000ea4000c1e1100 */
[----:B--2---:R-:W-:-:S05]  /*5320*/  PRMT R2, R16, 0x8880, RZ ;  /* 0x0000888010027816 */ /* 0x004fca00000000ff */
[----:B------:R-:W-:-:S07]  /*5330*/  IMAD R2, R2, R18, RZ ;  /* 0x0000001202027224 */ /* 0x000fce00078e02ff */
.L_x_35:
[----:B------:R-:W-:Y:S05]  /*5340*/  BSYNC B1 ;  /* 0x0000000000017941 */ /* 0x000fea0003800000 */
.L_x_34:
[----:B------:R-:W2:Y:S01]  /*5350*/  LDL.LU R3, [R1+0x8] ;  /* 0x0000080001037983 */ /* 0x000ea20000300800 */
[----:B------:R-:W-:Y:S01]  /*5360*/  ISETP.LT.OR P2, PT, R0, 0x2, !P0 ;  /* 0x000000020000780c */ /* 0x000fe20004741670 */
[----:B------:R-:W-:Y:S01]  /*5370*/  BSSY B1, `(.L_x_36) ;  /* 0x0000007000017945 */ /* 0x000fe20003800000 */
[----:B--2---:R-:W-:-:S05]  /*5380*/  @!P4 IMAD R3, R3, R17, R2 ;  /* 0x000000110303c224 */ /* 0x004fca00078e0202 */
[----:B------:R1:W-:Y:S06]  /*5390*/  @!P4 STG.E.U8 desc[UR36][R10.64], R3 ;  /* 0x000000030a00c986 */ /* 0x0003ec000c101124 */
[----:B------:R-:W-:Y:S05]  /*53a0*/  @P2 BRA `(.L_x_37) ;  /* 0x00000000000c2947 */ /* 0x000fea0003800000 */
[----:B------:R-:W2:Y:S02]  /*53b0*/  LDG.E.U8 R16, desc[UR36][R12.64+0x1] ;  /* 0x000001240c107981 */ /* 0x000ea4000c1e1100 */
[----:B--2---:R-:W-:-:S05]  /*53c0*/  PRMT R2, R16, 0x8880, RZ ;  /* 0x0000888010027816 */ /* 0x004fca00000000ff */
[----:B------:R-:W-:-:S07]  /*53d0*/  IMAD R2, R2, R18, RZ ;  /* 0x0000001202027224 */ /* 0x000fce00078e02ff */
.L_x_37:
[----:B------:R-:W-:Y:S05]  /*53e0*/  BSYNC B1 ;  /* 0x0000000000017941 */ /* 0x000fea0003800000 */
.L_x_36:
[----:B-1----:R-:W2:Y:S01]  /*53f0*/  LDL.LU R3, [R1+0xc] ;  /* 0x00000c0001037983 */ /* 0x002ea20000300800 */
[----:B------:R-:W-:Y:S01]  /*5400*/  BSSY B1, `(.L_x_38) ;  /* 0x0000009000017945 */ /* 0x000fe20003800000 */
[----:B------:R-:W-:Y:S01]  /*5410*/  ISETP.LT.OR P3, PT, R0, 0xa, !P1 ;  /* 0x0000000a0000780c */ /* 0x000fe20004f61670 */
[----:B--2---:R-:W-:-:S05]  /*5420*/  @!P2 IMAD R3, R3, R17, R2 ;  /* 0x000000110303a224 */ /* 0x004fca00078e0202 */
[----:B------:R1:W-:Y:S01]  /*5430*/  @!P2 STG.E.U8 desc[UR36][R10.64+0x1], R3 ;  /* 0x000001030a00a986 */ /* 0x0003e2000c101124 */
[----:B------:R-:W-:-:S13]  /*5440*/  ISETP.LT.OR P2, PT, R0, 0x9, !P1 ;  /* 0x000000090000780c */ /* 0x000fda0004f41670 */
[----:B-1----:R-:W-:Y:S05]  /*5450*/  @P2 BRA `(.L_x_39) ;  /* 0x00000000000c2947 */ /* 0x002fea0003800000 */
[----:B------:R-:W2:Y:S02]  /*5460*/  LDG.E.U8 R16, desc[UR36][R14.64+0x8] ;  /* 0x000008240e107981 */ /* 0x000ea4000c1e1100 */
[----:B--2---:R-:W-:-:S05]  /*5470*/  PRMT R2, R16, 0x8880, RZ ;  /* 0x0000888010027816 */ /* 0x004fca00000000ff */
[----:B------:R-:W-:-:S07]  /*5480*/  IMAD R2, R2, R18, RZ ;  /* 0x0000001202027224 */ /* 0x000fce00078e02ff */
.L_x_39:
[----:B------:R-:W-:Y:S05]  /*5490*/  BSYNC B1 ;  /* 0x0000000000017941 */ /* 0x000fea0003800000 */
.L_x_38:
[----:B------:R-:W2:Y:S01]  /*54a0*/  LDL.LU R3, [R1+0x10] ;  /* 0x0000100001037983 */ /* 0x000ea20000300800 */
[----:B------:R-:W-:Y:S01]  /*54b0*/  BSSY B1, `(.L_x_40) ;  /* 0x0000007000017945 */ /* 0x000fe20003800000 */
[----:B--2---:R-:W-:-:S05]  /*54c0*/  @!P2 IMAD R3, R3, R17, R2 ;  /* 0x000000110303a224 */ /* 0x004fca00078e0202 */
[----:B------:R1:W-:Y:S01]  /*54d0*/  @!P2 STG.E.U8 desc[UR36][R4.64+0x8], R3 ;  /* 0x000008030400a986 */ /* 0x0003e2000c101124 */
[----:B------:R-:W-:Y:S05]  /*54e0*/  @P3 BRA `(.L_x_41) ;  /* 0x00000000000c3947 */ /* 0x000fea0003800000 */
[----:B------:R-:W2:Y:S02]  /*54f0*/  LDG.E.U8 R16, desc[UR36][R14.64+0x9] ;  /* 0x000009240e107981 */ /* 0x000ea4000c1e1100 */
[----:B--2---:R-:W-:-:S05]  /*5500*/  PRMT R2, R16, 0x8880, RZ ;  /* 0x0000888010027816 */ /* 0x004fca00000000ff */
[----:B------:R-:W-:-:S07]  /*5510*/  IMAD R2, R2, R18, RZ ;  /* 0x0000001202027224 */ /* 0x000fce00078e02ff */
.L_x_41:
[----:B------:R-:W-:Y:S05]  /*5520*/  BSYNC B1 ;  /* 0x0000000000017941 */ /* 0x000fea0003800000 */
.L_x_40:
[----:B-1----:R-:W2:Y:S01]  /*5530*/  LDL.LU R3, [R1+0x14] ;  /* 0x0000140001037983 */ /* 0x002ea20000300800 */
[C---:B------:R-:W-:Y:S01]  /*5540*/  ISETP.LT.OR P2, PT, R0.reuse, 0x9, !P0 ;  /* 0x000000090000780c */ /* 0x040fe20004741670 */
[----:B------:R-:W-:Y:S01]  /*5550*/  BSSY B1, `(.L_x_42) ;  /* 0x000000b000017945 */ /* 0x000fe20003800000 */
[C---:B------:R-:W-:Y:S02]  /*5560*/  ISETP.LT.OR P4, PT, R0.reuse, 0x11, !P1 ;  /* 0x000000110000780c */ /* 0x040fe40004f81670 */
[C---:B------:R-:W-:Y:S02]  /*5570*/  ISETP.LT.OR P5, PT, R0.reuse, 0x12, !P1 ;  /* 0x000000120000780c */ /* 0x040fe40004fa1670 */
[----:B------:R-:W-:Y:S01]  /*5580*/  ISETP.LT.OR P6, PT, R0, 0x11, !P0 ;  /* 0x000000110000780c */ /* 0x000fe200047c1670 */
[----:B--2---:R-:W-:-:S05]  /*5590*/  @!P3 IMAD R3, R3, R17, R2 ;  /* 0x000000110303b224 */ /* 0x004fca00078e0202 */
[----:B------:R1:W-:Y:S01]  /*55a0*/  @!P3 STG.E.U8 desc[UR36][R4.64+0x9], R3 ;  /* 0x000009030400b986 */ /* 0x0003e2000c101124 */
[----:B------:R-:W-:Y:S01]  /*55b0*/  ISETP.LT.OR P3, PT, R0, 0xa, !P0 ;  /* 0x0000000a0000780c */ /* 0x000fe20004761670 */
[----:B------:R-:W-:-:S12]  /*55c0*/  @P2 BRA `(.L_x_43) ;  /* 0x00000000000c2947 */ /* 0x000fd80003800000 */
[----:B------:R-:W2:Y:S02]  /*55d0*/  LDG.E.U8 R16, desc[UR36][R12.64+0x8] ;  /* 0x000008240c107981 */ /* 0x000ea4000c1e1100 */
[----:B--2---:R-:W-:-:S05]  /*55e0*/  PRMT R2, R16, 0x8880, RZ ;  /* 0x0000888010027816 */ /* 0x004fca00000000ff */
[----:B------:R-:W-:-:S07]  /*55f0*/  IMAD R2, R2, R18, RZ ;  /* 0x0000001202027224 */ /* 0x000fce00078e02ff */
.L_x_43:
[----:B------:R-:W-:Y:S05]  /*5600*/  BSYNC B1 ;  /* 0x0000000000017941 */ /* 0x000fea0003800000 */
.L_x_42:
[----:B-1----:R-:W2:Y:S01]  /*5610*/  LDL.LU R3, [R1+0x18] ;  /* 0x0000180001037983 */ /* 0x002ea20000300800 */
[----:B------:R-:W-:Y:S01]  /*5620*/  BSSY B1, `(.L_x_44) ;  /* 0x0000007000017945 */ /* 0x000fe20003800000 */
[----:B--2---:R-:W-:-:S05]  /*5630*/  @!P2 IMAD R3, R3, R17, R2 ;  /* 0x000000110303a224 */ /* 0x004fca00078e0202 */
[----:B------:R1:W-:Y:S01]  /*5640*/  @!P2 STG.E.U8 desc[UR36][R10.64+0x8], R3 ;  /* 0x000008030a00a986 */ /* 0x0003e2000c101124 */
[----:B------:R-:W-:Y:S05]  /*5650*/  @P3 BRA `(.L_x_45) ;  /* 0x00000000000c3947 */ /* 0x000fea0003800000 */
[----:B------:R-:W2:Y:S02]  /*5660*/  LDG.E.U8 R16, desc[UR36][R12.64+0x9] ;  /* 0x000009240c107981 */ /* 0x000ea4000c1e1100 */
[----:B--2---:R-:W-:-:S05]  /*5670*/  PRMT R2, R16, 0x8880, RZ ;  /* 0x0000888010027816 */ /* 0x004fca00000000ff */
[----:B------:R-:W-:-:S07]  /*5680*/  IMAD R2, R2, R18, RZ ;  /* 0x0000001202027224 */ /* 0x000fce00078e02ff */
.L_x_45:
[----:B------:R-:W-:Y:S05]  /*5690*/  BSYNC B1 ;  /* 0x0000000000017941 */ /* 0x000fea0003800000 */
.L_x_44:
        /* <DEDUP_REMOVED lines=8> */
.L_x_47:
[----:B------:R-:W-:Y:S05]  /*5720*/  BSYNC B1 ;  /* 0x0000000000017941 */ /* 0x000fea0003800000 */
.L_x_46:
        /* <DEDUP_REMOVED lines=8> */
.L_x_49:
[----:B------:R-:W-:Y:S05]  /*57b0*/  BSYNC B1 ;  /* 0x0000000000017941 */ /* 0x000fea0003800000 */
.L_x_48:
        /* <DEDUP_REMOVED lines=8> */
.L_x_51:
[----:B------:R-:W-:Y:S05]  /*5840*/  BSYNC B1 ;  /* 0x0000000000017941 */ /* 0x000fea0003800000 */
.L_x_50:
        /* <DEDUP_REMOVED lines=13> */
.L_x_53:
[----:B------:R-:W-:Y:S05]  /*5920*/  BSYNC B1 ;  /* 0x0000000000017941 */ /* 0x000fea0003800000 */
.L_x_52:
        /* <DEDUP_REMOVED lines=8> */
.L_x_55:
[----:B------:R-:W-:Y:S05]  /*59b0*/  BSYNC B1 ;  /* 0x0000000000017941 */ /* 0x000fea0003800000 */
.L_x_54:
        /* <DEDUP_REMOVED lines=8> */
.L_x_57:
[----:B------:R-:W-:Y:S05]  /*5a40*/  BSYNC B1 ;  /* 0x0000000000017941 */ /* 0x000fea0003800000 */
.L_x_56:
        /* <DEDUP_REMOVED lines=8> */
.L_x_59:
[----:B------:R-:W-:Y:S05]  /*5ad0*/  BSYNC B1 ;  /* 0x0000000000017941 */ /* 0x000fea0003800000 */
.L_x_58:
        /* <DEDUP_REMOVED lines=8> */
.L_x_61:
[----:B------:R-:W-:Y:S05]  /*5b60*/  BSYNC B1 ;  /* 0x0000000000017941 */ /* 0x000fea0003800000 */
.L_x_60:
        /* <DEDUP_REMOVED lines=13> */
.L_x_63:
[----:B------:R-:W-:Y:S05]  /*5c40*/  BSYNC B1 ;  /* 0x0000000000017941 */ /* 0x000fea0003800000 */
.L_x_62:
        /* <DEDUP_REMOVED lines=8> */
.L_x_65:
[----:B------:R-:W-:Y:S05]  /*5cd0*/  BSYNC B1 ;  /* 0x0000000000017941 */ /* 0x000fea0003800000 */
.L_x_64:
        /* <DEDUP_REMOVED lines=8> */
.L_x_67:
[----:B------:R-:W-:Y:S05]  /*5d60*/  BSYNC B1 ;  /* 0x0000000000017941 */ /* 0x000fea0003800000 */
.L_x_66:
        /* <DEDUP_REMOVED lines=8> */
.L_x_69:
[----:B------:R-:W-:Y:S05]  /*5df0*/  BSYNC B1 ;  /* 0x0000000000017941 */ /* 0x000fea0003800000 */
.L_x_68:
        /* <DEDUP_REMOVED lines=8> */
.L_x_71:
[----:B------:R-:W-:Y:S05]  /*5e80*/  BSYNC B1 ;  /* 0x0000000000017941 */ /* 0x000fea0003800000 */
.L_x_70:
        /* <DEDUP_REMOVED lines=13> */
.L_x_73:
[----:B------:R-:W-:Y:S05]  /*5f60*/  BSYNC B1 ;  /* 0x0000000000017941 */ /* 0x000fea0003800000 */
.L_x_72:
        /* <DEDUP_REMOVED lines=8> */
.L_x_75:
[----:B------:R-:W-:Y:S05]  /*5ff0*/  BSYNC B1 ;  /* 0x0000000000017941 */ /* 0x000fea0003800000 */
.L_x_74:
        /* <DEDUP_REMOVED lines=8> */
.L_x_77:
[----:B------:R-:W-:Y:S05]  /*6080*/  BSYNC B1 ;  /* 0x0000000000017941 */ /* 0x000fea0003800000 */
.L_x_76:
        /* <DEDUP_REMOVED lines=8> */
.L_x_79:
[----:B------:R-:W-:Y:S05]  /*6110*/  BSYNC B1 ;  /* 0x0000000000017941 */ /* 0x000fea0003800000 */
.L_x_78:
        /* <DEDUP_REMOVED lines=8> */
.L_x_81:
[----:B------:R-:W-:Y:S05]  /*61a0*/  BSYNC B1 ;  /* 0x0000000000017941 */ /* 0x000fea0003800000 */
.L_x_80:
        /* <DEDUP_REMOVED lines=13> */
.L_x_83:
[----:B------:R-:W-:Y:S05]  /*6280*/  BSYNC B1 ;  /* 0x0000000000017941 */ /* 0x000fea0003800000 */
.L_x_82:
        /* <DEDUP_REMOVED lines=8> */
.L_x_85:
[----:B------:R-:W-:Y:S05]  /*6310*/  BSYNC B1 ;  /* 0x0000000000017941 */ /* 0x000fea0003800000 */
.L_x_84:
        /* <DEDUP_REMOVED lines=8> */
.L_x_87:
[----:B------:R-:W-:Y:S05]  /*63a0*/  BSYNC B1 ;  /* 0x0000000000017941 */ /* 0x000fea0003800000 */
.L_x_86:
        /* <DEDUP_REMOVED lines=8> */
.L_x_89:
[----:B------:R-:W-:Y:S05]  /*6430*/  BSYNC B1 ;  /* 0x0000000000017941 */ /* 0x000fea0003800000 */
.L_x_88:
        /* <DEDUP_REMOVED lines=8> */
.L_x_91:
[----:B------:R-:W-:Y:S05]  /*64c0*/  BSYNC B1 ;  /* 0x0000000000017941 */ /* 0x000fea0003800000 */
.L_x_90:
        /* <DEDUP_REMOVED lines=13> */
.L_x_93:
[----:B------:R-:W-:Y:S05]  /*65a0*/  BSYNC B1 ;  /* 0x0000000000017941 */ /* 0x000fea0003800000 */
.L_x_92:
        /* <DEDUP_REMOVED lines=8> */
.L_x_95:
[----:B------:R-:W-:Y:S05]  /*6630*/  BSYNC B1 ;  /* 0x0000000000017941 */ /* 0x000fea0003800000 */
.L_x_94:
        /* <DEDUP_REMOVED lines=8> */
.L_x_97:
[----:B------:R-:W-:Y:S05]  /*66c0*/  BSYNC B1 ;  /* 0x0000000000017941 */ /* 0x000fea0003800000 */
.L_x_96:
        /* <DEDUP_REMOVED lines=8> */
.L_x_99:
[----:B------:R-:W-:Y:S05]  /*6750*/  BSYNC B1 ;  /* 0x0000000000017941 */ /* 0x000fea0003800000 */
.L_x_98:
        /* <DEDUP_REMOVED lines=8> */
.L_x_101:
[----:B------:R-:W-:Y:S05]  /*67e0*/  BSYNC B1 ;  /* 0x0000000000017941 */ /* 0x000fea0003800000 */
.L_x_100:
        /* <DEDUP_REMOVED lines=13> */
.L_x_103:
[----:B------:R-:W-:Y:S05]  /*68c0*/  BSYNC B1 ;  /* 0x0000000000017941 */ /* 0x000fea0003800000 */
.L_x_102:
        /* <DEDUP_REMOVED lines=8> */
.L_x_105:
[----:B------:R-:W-:Y:S05]  /*6950*/  BSYNC B1 ;  /* 0x0000000000017941 */ /* 0x000fea0003800000 */
.L_x_104:
        /* <DEDUP_REMOVED lines=8> */
.L_x_107:
[----:B------:R-:W-:Y:S05]  /*69e0*/  BSYNC B1 ;  /* 0x0000000000017941 */ /* 0x000fea0003800000 */
.L_x_106:
        /* <DEDUP_REMOVED lines=8> */
.L_x_109:
[----:B------:R-:W-:Y:S05]  /*6a70*/  BSYNC B1 ;  /* 0x0000000000017941 */ /* 0x000fea0003800000 */
.L_x_108:
        /* <DEDUP_REMOVED lines=8> */
.L_x_111:
[----:B------:R-:W-:Y:S05]  /*6b00*/  BSYNC B1 ;  /* 0x0000000000017941 */ /* 0x000fea0003800000 */
.L_x_110:
        /* <DEDUP_REMOVED lines=13> */
.L_x_113:
[----:B------:R-:W-:Y:S05]  /*6be0*/  BSYNC B1 ;  /* 0x0000000000017941 */ /* 0x000fea0003800000 */
.L_x_112:
        /* <DEDUP_REMOVED lines=8> */
.L_x_115:
[----:B------:R-:W-:Y:S05]  /*6c70*/  BSYNC B1 ;  /* 0x0000000000017941 */ /* 0x000fea0003800000 */
.L_x_114:
        /* <DEDUP_REMOVED lines=8> */
.L_x_117:
[----:B------:R-:W-:Y:S05]  /*6d00*/  BSYNC B1 ;  /* 0x0000000000017941 */ /* 0x000fea0003800000 */
.L_x_116:
        /* <DEDUP_REMOVED lines=8> */
.L_x_119:
[----:B------:R-:W-:Y:S05]  /*6d90*/  BSYNC B1 ;  /* 0x0000000000017941 */ /* 0x000fea0003800000 */
.L_x_118:
        /* <DEDUP_REMOVED lines=8> */
.L_x_121:
[----:B------:R-:W-:Y:S05]  /*6e20*/  BSYNC B1 ;  /* 0x0000000000017941 */ /* 0x000fea0003800000 */
.L_x_120:
        /* <DEDUP_REMOVED lines=13> */
.L_x_123:
[----:B------:R-:W-:Y:S05]  /*6f00*/  BSYNC B1 ;  /* 0x0000000000017941 */ /* 0x000fea0003800000 */
.L_x_122:
        /* <DEDUP_REMOVED lines=8> */
.L_x_125:
[----:B------:R-:W-:Y:S05]  /*6f90*/  BSYNC B1 ;  /* 0x0000000000017941 */ /* 0x000fea0003800000 */
.L_x_124:
        /* <DEDUP_REMOVED lines=8> */
.L_x_127:
[----:B------:R-:W-:Y:S05]  /*7020*/  BSYNC B1 ;  /* 0x0000000000017941 */ /* 0x000fea0003800000 */
.L_x_126:
        /* <DEDUP_REMOVED lines=8> */
.L_x_129:
[----:B------:R-:W-:Y:S05]  /*70b0*/  BSYNC B1 ;  /* 0x0000000000017941 */ /* 0x000fea0003800000 */
.L_x_128:
        /* <DEDUP_REMOVED lines=8> */
.L_x_131:
[----:B------:R-:W-:Y:S05]  /*7140*/  BSYNC B1 ;  /* 0x0000000000017941 */ /* 0x000fea0003800000 */
.L_x_130:
        /* <DEDUP_REMOVED lines=10> */
[----:B------:R-:W1:Y:S02]  /*71f0*/  LDG.E.U8 R16, desc[UR36][R12.64+0x61] ;  /* 0x000061240c107981 */ /* 0x000e64000c1e1100 */
[----:B-1----:R-:W-:-:S05]  /*7200*/  PRMT R3, R16, 0x8880, RZ ;  /* 0x0000888010037816 */ /* 0x002fca00000000ff */
[----:B------:R-:W-:-:S07]  /*7210*/  IMAD R2, R3, R18, RZ ;  /* 0x0000001203027224 */ /* 0x000fce00078e02ff */
.L_x_133:
[----:B------:R-:W-:Y:S05]  /*7220*/  BSYNC B1 ;  /* 0x0000000000017941 */ /* 0x000fea0003800000 */
.L_x_132:
[----:B-1----:R-:W2:Y:S01]  /*7230*/  LDL.LU R3, [R1+0xcc] ;  /* 0x0000cc0001037983 */ /* 0x002ea20000300800 */
[----:B------:R-:W-:Y:S01]  /*7240*/  BSSY B1, `(.L_x_134) ;  /* 0x0000007000017945 */ /* 0x000fe20003800000 */
[----:B--2---:R-:W-:-:S05]  /*7250*/  @!P4 IMAD R3, R3, R17, R2 ;  /* 0x000000110303c224 */ /* 0x004fca00078e0202 */
[----:B------:R1:W-:Y:S01]  /*7260*/  @!P4 STG.E.U8 desc[UR36][R10.64+0x61], R3 ;  /* 0x000061030a00c986 */ /* 0x0003e2000c101124 */
[----:B------:R-:W-:Y:S05]  /*7270*/  @P3 BRA `(.L_x_135) ;  /* 0x00000000000c3947 */ /* 0x000fea0003800000 */
[----:B------:R-:W1:Y:S02]  /*7280*/  LDG.E.U8 R16, desc[UR36][R14.64+0x68] ;  /* 0x000068240e107981 */ /* 0x000e64000c1e1100 */
[----:B-1----:R-:W-:-:S05]  /*7290*/  PRMT R3, R16, 0x8880, RZ ;  /* 0x0000888010037816 */ /* 0x002fca00000000ff */
[----:B------:R-:W-:-:S07]  /*72a0*/  IMAD R2, R3, R18, RZ ;  /* 0x0000001203027224 */ /* 0x000fce00078e02ff */
.L_x_135:
[----:B------:R-:W-:Y:S05]  /*72b0*/  BSYNC B1 ;  /* 0x0000000000017941 */ /* 0x000fea0003800000 */
.L_x_134:
        /* <DEDUP_REMOVED lines=8> */
.L_x_137:
[----:B------:R-:W-:Y:S05]  /*7340*/  BSYNC B1 ;  /* 0x0000000000017941 */ /* 0x000fea0003800000 */
.L_x_136:
        /* <DEDUP_REMOVED lines=8> */
.L_x_139:
[----:B------:R-:W-:Y:S05]  /*73d0*/  BSYNC B1 ;  /* 0x0000000000017941 */ /* 0x000fea0003800000 */
.L_x_138:
        /* <DEDUP_REMOVED lines=8> */
.L_x_141:
[----:B------:R-:W-:Y:S05]  /*7460*/  BSYNC B1 ;  /* 0x0000000000017941 */ /* 0x000fea0003800000 */
.L_x_140:
        /* <DEDUP_REMOVED lines=13> */
.L_x_143:
[----:B------:R-:W-:Y:S05]  /*7540*/  BSYNC B1 ;  /* 0x0000000000017941 */ /* 0x000fea0003800000 */
.L_x_142:
        /* <DEDUP_REMOVED lines=8> */
.L_x_145:
[----:B------:R-:W-:Y:S05]  /*75d0*/  BSYNC B1 ;  /* 0x0000000000017941 */ /* 0x000fea0003800000 */
.L_x_144:
        /* <DEDUP_REMOVED lines=8> */
.L_x_147:
[----:B------:R-:W-:Y:S05]  /*7660*/  BSYNC B1 ;  /* 0x0000000000017941 */ /* 0x000fea0003800000 */
.L_x_146:
        /* <DEDUP_REMOVED lines=8> */
.L_x_149:
[----:B------:R-:W-:Y:S05]  /*76f0*/  BSYNC B1 ;  /* 0x0000000000017941 */ /* 0x000fea0003800000 */
.L_x_148:
        /* <DEDUP_REMOVED lines=8> */
.L_x_151:
[----:B------:R-:W-:Y:S05]  /*7780*/  BSYNC B1 ;  /* 0x0000000000017941 */ /* 0x000fea0003800000 */
.L_x_150:
        /* <DEDUP_REMOVED lines=13> */
.L_x_153:
[----:B------:R-:W-:Y:S05]  /*7860*/  BSYNC B1 ;  /* 0x0000000000017941 */ /* 0x000fea0003800000 */
.L_x_152:
        /* <DEDUP_REMOVED lines=8> */
.L_x_155:
[----:B------:R-:W-:Y:S05]  /*78f0*/  BSYNC B1 ;  /* 0x0000000000017941 */ /* 0x000fea0003800000 */
.L_x_154:
        /* <DEDUP_REMOVED lines=8> */
.L_x_157:
[----:B------:R-:W-:Y:S05]  /*7980*/  BSYNC B1 ;  /* 0x0000000000017941 */ /* 0x000fea0003800000 */
.L_x_156:
        /* <DEDUP_REMOVED lines=8> */
.L_x_159:
[----:B------:R-:W-:Y:S05]  /*7a10*/  BSYNC B1 ;  /* 0x0000000000017941 */ /* 0x000fea0003800000 */
.L_x_158:
        /* <DEDUP_REMOVED lines=8> */
.L_x_161:
[----:B------:R-:W-:Y:S05]  /*7aa0*/  BSYNC B1 ;  /* 0x0000000000017941 */ /* 0x000fea0003800000 */
.L_x_160:
        /* <DEDUP_REMOVED lines=13> */
.L_x_163:
[----:B------:R-:W-:Y:S05]  /*7b80*/  BSYNC B1 ;  /* 0x0000000000017941 */ /* 0x000fea0003800000 */
.L_x_162:
        /* <DEDUP_REMOVED lines=8> */
.L_x_165:
[----:B------:R-:W-:Y:S05]  /*7c10*/  BSYNC B1 ;  /* 0x0000000000017941 */ /* 0x000fea0003800000 */
.L_x_164:
        /* <DEDUP_REMOVED lines=8> */
.L_x_167:
[----:B------:R-:W-:Y:S05]  /*7ca0*/  BSYNC B1 ;  /* 0x0000000000017941 */ /* 0x000fea0003800000 */
.L_x_166:
        /* <DEDUP_REMOVED lines=8> */
.L_x_169:
[----:B------:R-:W-:Y:S05]  /*7d30*/  BSYNC B1 ;  /* 0x0000000000017941 */ /* 0x000fea0003800000 */
.L_x_168:
        /* <DEDUP_REMOVED lines=8> */
.L_x_171:
[----:B------:R-:W-:Y:S05]  /*7dc0*/  BSYNC B1 ;  /* 0x0000000000017941 */ /* 0x000fea0003800000 */
.L_x_170:
        /* <DEDUP_REMOVED lines=13> */
.L_x_173:
[----:B------:R-:W-:Y:S05]  /*7ea0*/  BSYNC B1 ;  /* 0x0000000000017941 */ /* 0x000fea0003800000 */
.L_x_172:
        /* <DEDUP_REMOVED lines=8> */
.L_x_175:
[----:B------:R-:W-:Y:S05]  /*7f30*/  BSYNC B1 ;  /* 0x0000000000017941 */ /* 0x000fea0003800000 */
.L_x_174:
        /* <DEDUP_REMOVED lines=8> */
.L_x_177:
[----:B------:R-:W-:Y:S05]  /*7fc0*/  BSYNC B1 ;  /* 0x0000000000017941 */ /* 0x000fea0003800000 */
.L_x_176:
        /* <DEDUP_REMOVED lines=8> */
.L_x_179:
[----:B------:R-:W-:Y:S05]  /*8050*/  BSYNC B1 ;  /* 0x0000000000017941 */ /* 0x000fea0003800000 */
.L_x_178:
        /* <DEDUP_REMOVED lines=8> */
.L_x_181:
[----:B------:R-:W-:Y:S05]  /*80e0*/  BSYNC B1 ;  /* 0x0000000000017941 */ /* 0x000fea0003800000 */
.L_x_180:
        /* <DEDUP_REMOVED lines=13> */
.L_x_183:
[----:B------:R-:W-:Y:S05]  /*81c0*/  BSYNC B1 ;  /* 0x0000000000017941 */ /* 0x000fea0003800000 */
.L_x_182:
        /* <DEDUP_REMOVED lines=8> */
.L_x_185:
[----:B------:R-:W-:Y:S05]  /*8250*/  BSYNC B1 ;  /* 0x0000000000017941 */ /* 0x000fea0003800000 */
.L_x_184:
        /* <DEDUP_REMOVED lines=8> */
.L_x_187:
[----:B------:R-:W-:Y:S05]  /*82e0*/  BSYNC B1 ;  /* 0x0000000000017941 */ /* 0x000fea0003800000 */
.L_x_186:
        /* <DEDUP_REMOVED lines=8> */
.L_x_189:
[----:B------:R-:W-:Y:S05]  /*8370*/  BSYNC B1 ;  /* 0x0000000000017941 */ /* 0x000fea0003800000 */
.L_x_188:
        /* <DEDUP_REMOVED lines=8> */
.L_x_191:
[----:B------:R-:W-:Y:S05]  /*8400*/  BSYNC B1 ;  /* 0x0000000000017941 */ /* 0x000fea0003800000 */
.L_x_190:
        /* <DEDUP_REMOVED lines=13> */
.L_x_193:
[----:B------:R-:W-:Y:S05]  /*84e0*/  BSYNC B1 ;  /* 0x0000000000017941 */ /* 0x000fea0003800000 */
.L_x_192:
        /* <DEDUP_REMOVED lines=8> */
.L_x_195:
[----:B------:R-:W-:Y:S05]  /*8570*/  BSYNC B1 ;  /* 0x0000000000017941 */ /* 0x000fea0003800000 */
.L_x_194:
        /* <DEDUP_REMOVED lines=8> */
.L_x_197:
[----:B------:R-:W-:Y:S05]  /*8600*/  BSYNC B1 ;  /* 0x0000000000017941 */ /* 0x000fea0003800000 */
.L_x_196:
        /* <DEDUP_REMOVED lines=8> */
.L_x_199:
[----:B------:R-:W-:Y:S05]  /*8690*/  BSYNC B1 ;  /* 0x0000000000017941 */ /* 0x000fea0003800000 */
.L_x_198:
        /* <DEDUP_REMOVED lines=8> */
.L_x_201:
[----:B------:R-:W-:Y:S05]  /*8720*/  BSYNC B1 ;  /* 0x0000000000017941 */ /* 0x000fea0003800000 */
.L_x_200:
        /* <DEDUP_REMOVED lines=13> */
.L_x_203:
[----:B------:R-:W-:Y:S05]  /*8800*/  BSYNC B1 ;  /* 0x0000000000017941 */ /* 0x000fea0003800000 */
.L_x_202:
        /* <DEDUP_REMOVED lines=8> */
.L_x_205:
[----:B------:R-:W-:Y:S05]  /*8890*/  BSYNC B1 ;  /* 0x0000000000017941 */ /* 0x000fea0003800000 */
.L_x_204:
        /* <DEDUP_REMOVED lines=8> */
.L_x_207:
[----:B------:R-:W-:Y:S05]  /*8920*/  BSYNC B1 ;  /* 0x0000000000017941 */ /* 0x000fea0003800000 */
.L_x_206:
        /* <DEDUP_REMOVED lines=8> */
.L_x_209:
[----:B------:R-:W-:Y:S05]  /*89b0*/  BSYNC B1 ;  /* 0x0000000000017941 */ /* 0x000fea0003800000 */
.L_x_208:
        /* <DEDUP_REMOVED lines=8> */
.L_x_211:
[----:B------:R-:W-:Y:S05]  /*8a40*/  BSYNC B1 ;  /* 0x0000000000017941 */ /* 0x000fea0003800000 */
.L_x_210:
        /* <DEDUP_REMOVED lines=13> */
.L_x_213:
[----:B------:R-:W-:Y:S05]  /*8b20*/  BSYNC B1 ;  /* 0x0000000000017941 */ /* 0x000fea0003800000 */
.L_x_212:
        /* <DEDUP_REMOVED lines=8> */
.L_x_215:
[----:B------:R-:W-:Y:S05]  /*8bb0*/  BSYNC B1 ;  /* 0x0000000000017941 */ /* 0x000fea0003800000 */
.L_x_214:
        /* <DEDUP_REMOVED lines=8> */
.L_x_217:
[----:B------:R-:W-:Y:S05]  /*8c40*/  BSYNC B1 ;  /* 0x0000000000017941 */ /* 0x000fea0003800000 */
.L_x_216:
        /* <DEDUP_REMOVED lines=8> */
.L_x_219:
[----:B------:R-:W-:Y:S05]  /*8cd0*/  BSYNC B1 ;  /* 0x0000000000017941 */ /* 0x000fea0003800000 */
.L_x_218:
        /* <DEDUP_REMOVED lines=8> */
.L_x_221:
[----:B------:R-:W-:Y:S05]  /*8d60*/  BSYNC B1 ;  /* 0x0000000000017941 */ /* 0x000fea0003800000 */
.L_x_220:
        /* <DEDUP_REMOVED lines=13> */
.L_x_223:
[----:B------:R-:W-:Y:S05]  /*8e40*/  BSYNC B1 ;  /* 0x0000000000017941 */ /* 0x000fea0003800000 */
.L_x_222:
        /* <DEDUP_REMOVED lines=8> */
.L_x_225:
[----:B------:R-:W-:Y:S05]  /*8ed0*/  BSYNC B1 ;  /* 0x0000000000017941 */ /* 0x000fea0003800000 */
.L_x_224:
        /* <DEDUP_REMOVED lines=8> */
.L_x_227:
[----:B------:R-:W-:Y:S05]  /*8f60*/  BSYNC B1 ;  /* 0x0000000000017941 */ /* 0x000fea0003800000 */
.L_x_226:
        /* <DEDUP_REMOVED lines=8> */
.L_x_229:
[----:B------:R-:W-:Y:S05]  /*8ff0*/  BSYNC B1 ;  /* 0x0000000000017941 */ /* 0x000fea0003800000 */
.L_x_228:
        /* <DEDUP_REMOVED lines=8> */
.L_x_231:
[----:B------:R-:W-:Y:S05]  /*9080*/  BSYNC B1 ;  /* 0x0000000000017941 */ /* 0x000fea0003800000 */
.L_x_230:
        /* <DEDUP_REMOVED lines=13> */
.L_x_233:
[----:B------:R-:W-:Y:S05]  /*9160*/  BSYNC B1 ;  /* 0x0000000000017941 */ /* 0x000fea0003800000 */
.L_x_232:
        /* <DEDUP_REMOVED lines=8> */
.L_x_235:
[----:B------:R-:W-:Y:S05]  /*91f0*/  BSYNC B1 ;  /* 0x0000000000017941 */ /* 0x000fea0003800000 */
.L_x_234:
        /* <DEDUP_REMOVED lines=8> */
.L_x_237:
[----:B------:R-:W-:Y:S05]  /*9280*/  BSYNC B1 ;  /* 0x0000000000017941 */ /* 0x000fea0003800000 */
.L_x_236:
        /* <DEDUP_REMOVED lines=8> */
.L_x_239:
[----:B------:R-:W-:Y:S05]  /*9310*/  BSYNC B1 ;  /* 0x0000000000017941 */ /* 0x000fea0003800000 */
.L_x_238:
        /* <DEDUP_REMOVED lines=8> */
.L_x_241:
[----:B------:R-:W-:Y:S05]  /*93a0*/  BSYNC B1 ;  /* 0x0000000000017941 */ /* 0x000fea0003800000 */
.L_x_240:
        /* <DEDUP_REMOVED lines=13> */
.L_x_243:
[----:B------:R-:W-:Y:S05]  /*9480*/  BSYNC B1 ;  /* 0x0000000000017941 */ /* 0x000fea0003800000 */
.L_x_242:
        /* <DEDUP_REMOVED lines=8> */
.L_x_245:
[----:B------:R-:W-:Y:S05]  /*9510*/  BSYNC B1 ;  /* 0x0000000000017941 */ /* 0x000fea0003800000 */
.L_x_244:
        /* <DEDUP_REMOVED lines=8> */
.L_x_247:
[----:B------:R-:W-:Y:S05]  /*95a0*/  BSYNC B1 ;  /* 0x0000000000017941 */ /* 0x000fea0003800000 */
.L_x_246:
        /* <DEDUP_REMOVED lines=8> */
.L_x_249:
[----:B------:R-:W-:Y:S05]  /*9630*/  BSYNC B1 ;  /* 0x0000000000017941 */ /* 0x000fea0003800000 */
.L_x_248:
        /* <DEDUP_REMOVED lines=8> */
.L_x_251:
[----:B------:R-:W-:Y:S05]  /*96c0*/  BSYNC B1 ;  /* 0x0000000000017941 */ /* 0x000fea0003800000 */
.L_x_250:
        /* <DEDUP_REMOVED lines=13> */
.L_x_253:
[----:B------:R-:W-:Y:S05]  /*97a0*/  BSYNC B1 ;  /* 0x0000000000017941 */ /* 0x000fea0003800000 */
.L_x_252:
        /* <DEDUP_REMOVED lines=8> */
.L_x_255:
[----:B------:R-:W-:Y:S05]  /*9830*/  BSYNC B1 ;  /* 0x0000000000017941 */ /* 0x000fea0003800000 */
.L_x_254:
        /* <DEDUP_REMOVED lines=8> */
.L_x_257:
[----:B------:R-:W-:Y:S05]  /*98c0*/  BSYNC B1 ;  /* 0x0000000000017941 */ /* 0x000fea0003800000 */
.L_x_256:
        /* <DEDUP_REMOVED lines=8> */
.L_x_259:
[----:B------:R-:W-:Y:S05]  /*9950*/  BSYNC B1 ;  /* 0x0000000000017941 */ /* 0x000fea0003800000 */
.L_x_258:
        /* <DEDUP_REMOVED lines=8> */
.L_x_261:
[----:B------:R-:W-:Y:S05]  /*99e0*/  BSYNC B1 ;  /* 0x0000000000017941 */ /* 0x000fea0003800000 */
.L_x_260:
        /* <DEDUP_REMOVED lines=13> */
.L_x_263:
[----:B------:R-:W-:Y:S05]  /*9ac0*/  BSYNC B1 ;  /* 0x0000000000017941 */ /* 0x000fea0003800000 */
.L_x_262:
        /* <DEDUP_REMOVED lines=8> */
.L_x_265:
[----:B------:R-:W-:Y:S05]  /*9b50*/  BSYNC B1 ;  /* 0x0000000000017941 */ /* 0x000fea0003800000 */
.L_x_264:
        /* <DEDUP_REMOVED lines=8> */
.L_x_267:
[----:B------:R-:W-:Y:S05]  /*9be0*/  BSYNC B1 ;  /* 0x0000000000017941 */ /* 0x000fea0003800000 */
.L_x_266:
        /* <DEDUP_REMOVED lines=8> */
.L_x_269:
[----:B------:R-:W-:Y:S05]  /*9c70*/  BSYNC B1 ;  /* 0x0000000000017941 */ /* 0x000fea0003800000 */
.L_x_268:
        /* <DEDUP_REMOVED lines=8> */
.L_x_271:
[----:B------:R-:W-:Y:S05]  /*9d00*/  BSYNC B1 ;  /* 0x0000000000017941 */ /* 0x000fea0003800000 */
.L_x_270:
[----:B-1----:R-:W2:Y:S01]  /*9d10*/  LDL.LU R3, [R1+0x1e0] ;  /* 0x0001e00001037983 */ /* 0x002ea20000300800 */
[C---:B------:R-:W-:Y:S01]  /*9d20*/  ISETP.LT.OR P2, PT, R0.reuse, 0xf2, !P1 ;  /* 0x000000f20000780c */ /* 0x040fe20004f41670 */
[----:B------:R-:W-:Y:S01]  /*9d30*/  BSSY B1, `(.L_x_272) ;  /* 0x000000c000017945 */ /* 0x000fe20003800000 */
[----:B------:R-:W-:Y:S02]  /*9d40*/  ISETP.LT.OR P6, PT, R0, 0xf9, !P1 ;  /* 0x000000f90000780c */ /* 0x000fe40004fc1670 */
[----:B------:R-:W-:Y:S02]  /*9d50*/  IADD3 R161, P3, R158, 0x80, RZ ;  /* 0x000000809ea17810 */ /* 0x000fe40007f7e0ff */
        /* <DEDUP_REMOVED lines=9> */
.L_x_273:
[----:B------:R-:W-:Y:S05]  /*9df0*/  BSYNC B1 ;  /* 0x0000000000017941 */ /* 0x000fea0003800000 */
.L_x_272:
        /* <DEDUP_REMOVED lines=8> */
.L_x_275:
[----:B------:R-:W-:Y:S05]  /*9e80*/  BSYNC B1 ;  /* 0x0000000000017941 */ /* 0x000fea0003800000 */
.L_x_274:
        /* <DEDUP_REMOVED lines=8> */
.L_x_277:
[----:B------:R-:W-:Y:S05]  /*9f10*/  BSYNC B1 ;  /* 0x0000000000017941 */ /* 0x000fea0003800000 */
.L_x_276:
        /* <DEDUP_REMOVED lines=8> */
.L_x_279:
[----:B------:R-:W-:Y:S05]  /*9fa0*/  BSYNC B1 ;  /* 0x0000000000017941 */ /* 0x000fea0003800000 */
.L_x_278:
[----:B-1----:R-:W2:Y:S01]  /*9fb0*/  LDL.LU R3, [R1+0x1f0] ;  /* 0x0001f00001037983 */ /* 0x002ea20000300800 */
[----:B------:R-:W-:Y:S01]  /*9fc0*/  BSSY B1, `(.L_x_280) ;  /* 0x0000008000017945 */ /* 0x000fe20003800000 */
[----:B------:R-:W-:-:S04]  /*9fd0*/  IMAD.WIDE.U32 R158, R161, R20, R156 ;  /* 0x00000014a19e7225 */ /* 0x000fc800078e009c */
[----:B--2---:R-:W-:-:S05]  /*9fe0*/  @!P6 IMAD R3, R3, R17, R2 ;  /* 0x000000110303e224 */ /* 0x004fca00078e0202 */
[----:B------:R1:W-:Y:S01]  /*9ff0*/  @!P6 STG.E.U8 desc[UR36][R4.64+0xf8], R3 ;  /* 0x0000f8030400e986 */ /* 0x0003e2000c101124 */
[----:B------:R-:W-:Y:S05]  /*a000*/  @P1 BRA `(.L_x_281) ;  /* 0x00000000000c1947 */ /* 0x000fea0003800000 */
[----:B------:R-:W1:Y:S02]  /*a010*/  LDG.E.U8 R16, desc[UR36][R14.64+0xf9] ;  /* 0x0000f9240e107981 */ /* 0x000e64000c1e1100 */
[----:B-1----:R-:W-:-:S05]  /*a020*/  PRMT R3, R16, 0x8880, RZ ;  /* 0x0000888010037816 */ /* 0x002fca00000000ff */
[----:B------:R-:W-:-:S07]  /*a030*/  IMAD R2, R3, R18, RZ ;  /* 0x0000001203027224 */ /* 0x000fce00078e02ff */
.L_x_281:
[----:B------:R-:W-:Y:S05]  /*a040*/  BSYNC B1 ;  /* 0x0000000000017941 */ /* 0x000fea0003800000 */
.L_x_280:
[----:B-1----:R-:W2:Y:S01]  /*a050*/  LDL.LU R3, [R1+0x1f4] ;  /* 0x0001f40001037983 */ /* 0x002ea20000300800 */
[----:B------:R-:W-:Y:S01]  /*a060*/  IMAD.WIDE.U32 R156, R161, R20, R152 ;  /* 0x00000014a19c7225 */ /* 0x000fe200078e0098 */
[----:B0-----:R-:W-:Y:S01]  /*a070*/  IADD3.X R15, RZ, UR9, RZ, P3, !PT ;  /* 0x00000009ff0f7c10 */ /* 0x001fe20009ffe4ff */
[----:B------:R-:W-:Y:S01]  /*a080*/  BSSY B1, `(.L_x_282) ;  /* 0x000000e000017945 */ /* 0x000fe20003800000 */
[----:B------:R-:W-:Y:S02]  /*a090*/  ISETP.GE.AND P2, PT, R19, 0x81, PT ;  /* 0x000000811300780c */ /* 0x000fe40003f46270 */
[----:B------:R-:W-:Y:S01]  /*a0a0*/  IADD3 R154, P5, P4, R154, R22, R158 ;  /* 0x000000169a9a7210 */ /* 0x000fe20007cbe09e */
[----:B------:R-:W-:Y:S01]  /*a0b0*/  IMAD R20, R15, R20, RZ ;  /* 0x000000140f147224 */ /* 0x000fe200078e02ff */
[----:B------:R-:W-:Y:S02]  /*a0c0*/  ISETP.LT.OR P6, PT, R0, 0x1, !P2 ;  /* 0x000000010000780c */ /* 0x000fe400057c1670 */
[----:B------:R-:W-:Y:S01]  /*a0d0*/  IADD3 R14, P3, R156, R22, RZ ;  /* 0x000000169c0e7210 */ /* 0x000fe20007f7e0ff */
[----:B--2---:R-:W-:-:S05]  /*a0e0*/  @!P1 IMAD R3, R3, R17, R2 ;  /* 0x0000001103039224 */ /* 0x004fca00078e0202 */
[----:B------:R0:W-:Y:S01]  /*a0f0*/  @!P1 STG.E.U8 desc[UR36][R4.64+0xf9], R3 ;  /* 0x0000f90304009986 */ /* 0x0001e2000c101124 */
[C---:B------:R-:W-:Y:S02]  /*a100*/  ISETP.LT.OR P1, PT, R0.reuse, 0xf9, !P0 ;  /* 0x000000f90000780c */ /* 0x040fe40004721670 */
[----:B------:R-:W-:-:S11]  /*a110*/  ISETP.LT.OR P0, PT, R0, 0xfa, !P0 ;  /* 0x000000fa0000780c */ /* 0x000fd60004701670 */
[----:B0-----:R-:W-:Y:S05]  /*a120*/  @P1 BRA `(.L_x_283) ;  /* 0x00000000000c1947 */ /* 0x001fea0003800000 */
[----:B------:R-:W2:Y:S02]  /*a130*/  LDG.E.U8 R16, desc[UR36][R12.64+0xf8] ;  /* 0x0000f8240c107981 */ /* 0x000ea4000c1e1100 */
[----:B--2---:R-:W-:-:S05]  /*a140*/  PRMT R3, R16, 0x8880, RZ ;  /* 0x0000888010037816 */ /* 0x004fca00000000ff */
[----:B------:R-:W-:-:S07]  /*a150*/  IMAD R2, R3, R18, RZ ;  /* 0x0000001203027224 */ /* 0x000fce00078e02ff */
.L_x_283:
[----:B------:R-:W-:Y:S05]  /*a160*/  BSYNC B1 ;  /* 0x0000000000017941 */ /* 0x000fea0003800000 */
.L_x_282:
[----:B------:R-:W2:Y:S01]  /*a170*/  LDL.LU R3, [R1+0x1f8] ;  /* 0x0001f80001037983 */ /* 0x000ea20000300800 */
[----:B------:R-:W-:Y:S01]  /*a180*/  BSSY B1, `(.L_x_284) ;  /* 0x0000008000017945 */ /* 0x000fe20003800000 */
[----:B------:R-:W-:Y:S02]  /*a190*/  IMAD R21, R161, R21, R20 ;  /* 0x00000015a1157224 */ /* 0x000fe400078e0214 */
[----:B--2---:R-:W-:-:S05]  /*a1a0*/  @!P1 IMAD R3, R3, R17, R2 ;  /* 0x0000001103039224 */ /* 0x004fca00078e0202 */
[----:B------:R0:W-:Y:S01]  /*a1b0*/  @!P1 STG.E.U8 desc[UR36][R10.64+0xf8], R3 ;  /* 0x0000f8030a009986 */ /* 0x0001e2000c101124 */
[----:B------:R-:W-:Y:S05]  /*a1c0*/  @P0 BRA `(.L_x_285) ;  /* 0x00000000000c0947 */ /* 0x000fea0003800000 */
[----:B------:R-:W0:Y:S02]  /*a1d0*/  LDG.E.U8 R16, desc[UR36][R12.64+0xf9] ;  /* 0x0000f9240c107981 */ /* 0x000e24000c1e1100 */
[----:B0-----:R-:W-:-:S05]  /*a1e0*/  PRMT R3, R16, 0x8880, RZ ;  /* 0x0000888010037816 */ /* 0x001fca00000000ff */
[----:B------:R-:W-:-:S07]  /*a1f0*/  IMAD R2, R3, R18, RZ ;  /* 0x0000001203027224 */ /* 0x000fce00078e02ff */
.L_x_285:
[----:B------:R-:W-:Y:S05]  /*a200*/  BSYNC B1 ;  /* 0x0000000000017941 */ /* 0x000fea0003800000 */
.L_x_284:
[----:B0-----:R-:W2:Y:S01]  /*a210*/  LDL.LU R3, [R1+0x1fc] ;  /* 0x0001fc0001037983 */ /* 0x001ea20000300800 */
[----:B------:R-:W-:Y:S01]  /*a220*/  BSSY B1, `(.L_x_286) ;  /* 0x0000009000017945 */ /* 0x000fe20003800000 */
[----:B------:R-:W-:Y:S01]  /*a230*/  IADD3.X R15, R23, R157, R21, P3, !PT ;  /* 0x0000009d170f7210 */ /* 0x000fe20001ffe415 */
[----:B------:R-:W-:Y:S02]  /*a240*/  IMAD.IADD R158, R21, 0x1, R159 ;  /* 0x00000001159e7824 */ /* 0x000fe400078e029f */
[----:B--2---:R-:W-:-:S05]  /*a250*/  @!P0 IMAD R3, R3, R17, R2 ;  /* 0x0000001103038224 */ /* 0x004fca00078e0202 */
[----:B------:R0:W-:Y:S01]  /*a260*/  @!P0 STG.E.U8 desc[UR36][R10.64+0xf9], R3 ;  /* 0x0000f9030a008986 */ /* 0x0001e2000c101124 */
[----:B------:R-:W-:Y:S05]  /*a270*/  @P6 BRA `(.L_x_287) ;  /* 0x00000000000c6947 */ /* 0x000fea0003800000 */
[----:B------:R-:W0:Y:S02]  /*a280*/  LDG.E.U8 R16, desc[UR36][R14.64] ;  /* 0x000000240e107981 */ /* 0x000e24000c1e1100 */
[----:B0-----:R-:W-:-:S05]  /*a290*/  PRMT R3, R16, 0x8880, RZ ;  /* 0x0000888010037816 */ /* 0x001fca00000000ff */
[----:B------:R-:W-:-:S07]  /*a2a0*/  IMAD R2, R3, R18, RZ ;  /* 0x0000001203027224 */ /* 0x000fce00078e02ff */
.L_x_287:
[----:B------:R-:W-:Y:S05]  /*a2b0*/  BSYNC B1 ;  /* 0x0000000000017941 */ /* 0x000fea0003800000 */
.L_x_286:
[----:B------:R-:W-:Y:S01]  /*a2c0*/  ISETP.LT.OR P3, PT, R0, 0x2, !P2 ;  /* 0x000000020000780c */ /* 0x000fe20005761670 */
[----:B0-----:R-:W-:Y:S01]  /*a2d0*/  @!P6 IMAD R3, R24, R17, R2 ;  /* 0x000000111803e224 */ /* 0x001fe200078e0202 */
[----:B------:R-:W-:Y:S01]  /*a2e0*/  ISETP.GE.AND P0, PT, R19, 0x89, PT ;  /* 0x000000891300780c */ /* 0x000fe20003f06270 */
[----:B------:R-:W-:Y:S01]  /*a2f0*/  BSSY B1, `(.L_x_288) ;  /* 0x000000b000017945 */ /* 0x000fe20003800000 */
[----:B------:R-:W-:Y:S02]  /*a300*/  IADD3.X R155, R153, R23, R158, P5, P4 ;  /* 0x00000017999b7210 */ /* 0x000fe40002fe849e */
[----:B------:R0:W-:Y:S01]  /*a310*/  @!P6 STG.E.U8 desc[UR36][R6.64], R3 ;  /* 0x000000030600e986 */ /* 0x0001e2000c101124 */
[C---:B------:R-:W-:Y:S02]  /*a320*/  ISETP.LT.OR P4, PT, R0.reuse, 0x1, !P0 ;  /* 0x000000010000780c */ /* 0x040fe40004781670 */
[C---:B------:R-:W-:Y:S02]  /*a330*/  ISETP.LT.OR P5, PT, R0.reuse, 0x2, !P0 ;  /* 0x000000020000780c */ /* 0x040fe400047a1670 */
[----:B------:R-:W-:-:S02]  /*a340*/  ISETP.LT.OR P6, PT, R0, 0x9, !P2 ;  /* 0x000000090000780c */ /* 0x000fc400057c1670 */
[----:B------:R-:W-:Y:S01]  /*a350*/  ISETP.LT.OR P1, PT, R0, 0xa, !P2 ;  /* 0x0000000a0000780c */ /* 0x000fe20005721670 */
[----:B------:R-:W-:-:S12]  /*a360*/  @P3 BRA `(.L_x_289) ;  /* 0x00000000000c3947 */ /* 0x000fd80003800000 */
[----:B------:R-:W0:Y:S02]  /*a370*/  LDG.E.U8 R16, desc[UR36][R14.64+0x1] ;  /* 0x000001240e107981 */ /* 0x000e24000c1e1100 */
[----:B0-----:R-:W-:-:S05]  /*a380*/  PRMT R3, R16, 0x8880, RZ ;  /* 0x0000888010037816 */ /* 0x001fca00000000ff */
[----:B------:R-:W-:-:S07]  /*a390*/  IMAD R2, R3, R18, RZ ;  /* 0x0000001203027224 */ /* 0x000fce00078e02ff */
.L_x_289:
[----:B------:R-:W-:Y:S05]  /*a3a0*/  BSYNC B1 ;  /* 0x0000000000017941 */ /* 0x000fea0003800000 */
.L_x_288:
[----:B------:R-:W-:Y:S01]  /*a3b0*/  @!P3 IMAD R25, R25, R17, R2 ;  /* 0x000000111919b224 */ /* 0x000fe200078e0202 */
[----:B------:R-:W-:Y:S04]  /*a3c0*/  BSSY B1, `(.L_x_290) ;  /* 0x0000006000017945 */ /* 0x000fe80003800000 */
[----:B------:R1:W-:Y:S01]  /*a3d0*/  @!P3 STG.E.U8 desc[UR36][R6.64+0x1], R25 ;  /* 0x000001190600b986 */ /* 0x0003e2000c101124 */
[----:B------:R-:W-:Y:S05]  /*a3e0*/  @P4 BRA `(.L_x_291) ;  /* 0x00000000000c4947 */ /* 0x000fea0003800000 */
[----:B------:R-:W0:Y:S02]  /*a3f0*/  LDG.E.U8 R16, desc[UR36][R154.64] ;  /* 0x000000249a107981 */ /* 0x000e24000c1e1100 */
[----:B0-----:R-:W-:-:S05]  /*a400*/  PRMT R3, R16, 0x8880, RZ ;  /* 0x0000888010037816 */ /* 0x001fca00000000ff */
[----:B------:R-:W-:-:S07]  /*a410*/  IMAD R2, R3, R18, RZ ;  /* 0x0000001203027224 */ /* 0x000fce00078e02ff */
.L_x_291:
[----:B------:R-:W-:Y:S05]  /*a420*/  BSYNC B1 ;  /* 0x0000000000017941 */ /* 0x000fea0003800000 */
.L_x_290:
[----:B0-----:R-:W-:Y:S01]  /*a430*/  @!P4 IMAD R3, R26, R17, R2 ;  /* 0x000000111a03c224 */ /* 0x001fe200078e0202 */
[----:B------:R-:W-:Y:S04]  /*a440*/  BSSY B1, `(.L_x_292) ;  /* 0x0000006000017945 */ /* 0x000fe80003800000 */
[----:B------:R0:W-:Y:S01]  /*a450*/  @!P4 STG.E.U8 desc[UR36][R8.64], R3 ;  /* 0x000000030800c986 */ /* 0x0001e2000c101124 */
[----:B------:R-:W-:Y:S05]  /*a460*/  @P5 BRA `(.L_x_293) ;  /* 0x00000000000c5947 */ /* 0x000fea0003800000 */
[----:B------:R-:W0:Y:S02]  /*a470*/  LDG.E.U8 R16, desc[UR36][R154.64+0x1] ;  /* 0x000001249a107981 */ /* 0x000e24000c1e1100 */
[----:B0-----:R-:W-:-:S05]  /*a480*/  PRMT R3, R16, 0x8880, RZ ;  /* 0x0000888010037816 */ /* 0x001fca00000000ff */
[----:B------:R-:W-:-:S07]  /*a490*/  IMAD R2, R3, R18, RZ ;  /* 0x0000001203027224 */ /* 0x000fce00078e02ff */
.L_x_293:
[----:B------:R-:W-:Y:S05]  /*a4a0*/  BSYNC B1 ;  /* 0x0000000000017941 */ /* 0x000fea0003800000 */
.L_x_292:
[----:B------:R-:W-:Y:S01]  /*a4b0*/  @!P5 IMAD R27, R27, R17, R2 ;  /* 0x000000111b1bd224 */ /* 0x000fe200078e0202 */
[----:B------:R-:W-:Y:S04]  /*a4c0*/  BSSY B1, `(.L_x_294) ;  /* 0x0000006000017945 */ /* 0x000fe80003800000 */
[----:B------:R2:W-:Y:S01]  /*a4d0*/  @!P5 STG.E.U8 desc[UR36][R8.64+0x1], R27 ;  /* 0x0000011b0800d986 */ /* 0x0005e2000c101124 */
[----:B------:R-:W-:Y:S05]  /*a4e0*/  @P6 BRA `(.L_x_295) ;  /* 0x00000000000c6947 */ /* 0x000fea0003800000 */
[----:B------:R-:W0:Y:S02]  /*a4f0*/  LDG.E.U8 R16, desc[UR36][R14.64+0x8] ;  /* 0x000008240e107981 */ /* 0x000e24000c1e1100 */
[----:B0-----:R-:W-:-:S05]  /*a500*/  PRMT R3, R16, 0x8880, RZ ;  /* 0x0000888010037816 */ /* 0x001fca00000000ff */
[----:B------:R-:W-:-:S07]  /*a510*/  IMAD R2, R3, R18, RZ ;  /* 0x0000001203027224 */ /* 0x000fce00078e02ff */
.L_x_295:
[----:B------:R-:W-:Y:S05]  /*a520*/  BSYNC B1 ;  /* 0x0000000000017941 */ /* 0x000fea0003800000 */
.L_x_294:
[----:B0-----:R-:W-:Y:S01]  /*a530*/  @!P6 IMAD R3, R28, R17, R2 ;  /* 0x000000111c03e224 */ /* 0x001fe200078e0202 */
[----:B------:R-:W-:Y:S04]  /*a540*/  BSSY B1, `(.L_x_296) ;  /* 0x0000006000017945 */ /* 0x000fe80003800000 */
[----:B------:R0:W-:Y:S01]  /*a550*/  @!P6 STG.E.U8 desc[UR36][R6.64+0x8], R3 ;  /* 0x000008030600e986 */ /* 0x0001e2000c101124 */
[----:B------:R-:W-:Y:S05]  /*a560*/  @P1 BRA `(.L_x_297) ;  /* 0x00000000000c1947 */ /* 0x000fea0003800000 */
[----:B------:R-:W0:Y:S02]  /*a570*/  LDG.E.U8 R16, desc[UR36][R14.64+0x9] ;  /* 0x000009240e107981 */ /* 0x000e24000c1e1100 */
[----:B0-----:R-:W-:-:S05]  /*a580*/  PRMT R3, R16, 0x8880, RZ ;  /* 0x0000888010037816 */ /* 0x001fca00000000ff */
[----:B------:R-:W-:-:S07]  /*a590*/  IMAD R2, R3, R18, RZ ;  /* 0x0000001203027224 */ /* 0x000fce00078e02ff */
.L_x_297:
[----:B------:R-:W-:Y:S05]  /*a5a0*/  BSYNC B1 ;  /* 0x0000000000017941 */ /* 0x000fea0003800000 */
.L_x_296:
[C---:B------:R-:W-:Y:S01]  /*a5b0*/  ISETP.LT.OR P4, PT, R0.reuse, 0x9, !P0 ;  /* 0x000000090000780c */ /* 0x040fe20004781670 */
[----:B------:R-:W-:Y:S01]  /*a5c0*/  @!P1 IMAD R29, R29, R17, R2 ;  /* 0x000000111d1d9224 */ /* 0x000fe200078e0202 */
[----:B------:R-:W-:Y:S01]  /*a5d0*/  BSSY B1, `(.L_x_298) ;  /* 0x000000a000017945 */ /* 0x000fe20003800000 */
[C---:B------:R-:W-:Y:S02]  /*a5e0*/  ISETP.LT.OR P3, PT, R0.reuse, 0xa, !P0 ;  /* 0x0000000a0000780c */ /* 0x040fe40004761670 */
[C---:B------:R-:W-:Y:S01]  /*a5f0*/  ISETP.LT.OR P5, PT, R0.reuse, 0x11, !P2 ;  /* 0x000000110000780c */ /* 0x040fe200057a1670 */
[----:B------:R3:W-:Y:S01]  /*a600*/  @!P1 STG.E.U8 desc[UR36][R6.64+0x9], R29 ;  /* 0x0000091d06009986 */ /* 0x0007e2000c101124 */
[C---:B------:R-:W-:Y:S02]  /*a610*/  ISETP.LT.OR P6, PT, R0.reuse, 0x12, !P2 ;  /* 0x000000120000780c */ /* 0x040fe400057c1670 */
[----:B------:R-:W-:-:S04]  /*a620*/  ISETP.LT.OR P1, PT, R0, 0x11, !P0 ;  /* 0x000000110000780c */ /* 0x000fc80004721670 */
[----:B------:R-:W-:Y:S09]  /*a630*/  @P4 BRA `(.L_x_299) ;  /* 0x00000000000c4947 */ /* 0x000ff20003800000 */
[----:B------:R-:W0:Y:S02]  /*a640*/  LDG.E.U8 R16, desc[UR36][R154.64+0x8] ;  /* 0x000008249a107981 */ /* 0x000e24000c1e1100 */
[----:B0-----:R-:W-:-:S05]  /*a650*/  PRMT R3, R16, 0x8880, RZ ;  /* 0x0000888010037816 */ /* 0x001fca00000000ff */
[----:B------:R-:W-:-:S07]  /*a660*/  IMAD R2, R3, R18, RZ ;  /* 0x0000001203027224 */ /* 0x000fce00078e02ff */
.L_x_299:
[----:B------:R-:W-:Y:S05]  /*a670*/  BSYNC B1 ;  /* 0x0000000000017941 */ /* 0x000fea0003800000 */
.L_x_298:
[----:B0-----:R-:W-:Y:S01]  /*a680*/  @!P4 IMAD R3, R30, R17, R2 ;  /* 0x000000111e03c224 */ /* 0x001fe200078e0202 */
[----:B------:R-:W-:Y:S04]  /*a690*/  BSSY B1, `(.L_x_300) ;  /* 0x0000006000017945 */ /* 0x000fe80003800000 */
[----:B------:R0:W-:Y:S01]  /*a6a0*/  @!P4 STG.E.U8 desc[UR36][R8.64+0x8], R3 ;  /* 0x000008030800c986 */ /* 0x0001e2000c101124 */
[----:B------:R-:W-:Y:S05]  /*a6b0*/  @P3 BRA `(.L_x_301) ;  /* 0x00000000000c3947 */ /* 0x000fea0003800000 */
[----:B------:R-:W0:Y:S02]  /*a6c0*/  LDG.E.U8 R16, desc[UR36][R154.64+0x9] ;  /* 0x000009249a107981 */ /* 0x000e24000c1e1100 */
[----:B0-----:R-:W-:-:S05]  /*a6d0*/  PRMT R3, R16, 0x8880, RZ ;  /* 0x0000888010037816 */ /* 0x001fca00000000ff */
[----:B------:R-:W-:-:S07]  /*a6e0*/  IMAD R2, R3, R18, RZ ;  /* 0x0000001203027224 */ /* 0x000fce00078e02ff */
.L_x_301:
[----:B------:R-:W-:Y:S05]  /*a6f0*/  BSYNC B1 ;  /* 0x0000000000017941 */ /* 0x000fea0003800000 */
.L_x_300:
[----:B------:R-:W-:Y:S01]  /*a700*/  @!P3 IMAD R31, R31, R17, R2 ;  /* 0x000000111f1fb224 */ /* 0x000fe200078e0202 */
[----:B------:R-:W-:Y:S04]  /*a710*/  BSSY B1, `(.L_x_302) ;  /* 0x0000006000017945 */ /* 0x000fe80003800000 */
[----:B------:R4:W-:Y:S01]  /*a720*/  @!P3 STG.E.U8 desc[UR36][R8.64+0x9], R31 ;  /* 0x0000091f0800b986 */ /* 0x0009e2000c101124 */
[----:B------:R-:W-:Y:S05]  /*a730*/  @P5 BRA `(.L_x_303) ;  /* 0x00000000000c5947 */ /* 0x000fea0003800000 */
[----:B------:R-:W0:Y:S02]  /*a740*/  LDG.E.U8 R16, desc[UR36][R14.64+0x10] ;  /* 0x000010240e107981 */ /* 0x000e24000c1e1100 */
[----:B0-----:R-:W-:-:S05]  /*a750*/  PRMT R3, R16, 0x8880, RZ ;  /* 0x0000888010037816 */ /* 0x001fca00000000ff */
[----:B------:R-:W-:-:S07]  /*a760*/  IMAD R2, R3, R18, RZ ;  /* 0x0000001203027224 */ /* 0x000fce00078e02ff */
.L_x_303:
[----:B------:R-:W-:Y:S05]  /*a770*/  BSYNC B1 ;  /* 0x0000000000017941 */ /* 0x000fea0003800000 */
.L_x_302:
[----:B0-----:R-:W-:Y:S01]  /*a780*/  @!P5 IMAD R3, R32, R17, R2 ;  /* 0x000000112003d224 */ /* 0x001fe200078e0202 */
[----:B------:R-:W-:Y:S04]  /*a790*/  BSSY B1, `(.L_x_304) ;  /* 0x0000006000017945 */ /* 0x000fe80003800000 */
[----:B------:R0:W-:Y:S01]  /*a7a0*/  @!P5 STG.E.U8 desc[UR36][R6.64+0x10], R3 ;  /* 0x000010030600d986 */ /* 0x0001e2000c101124 */
[----:B------:R-:W-:Y:S05]  /*a7b0*/  @P6 BRA `(.L_x_305) ;  /* 0x00000000000c6947 */ /* 0x000fea0003800000 */
[----:B------:R-:W0:Y:S02]  /*a7c0*/  LDG.E.U8 R16, desc[UR36][R14.64+0x11] ;  /* 0x000011240e107981 */ /* 0x000e24000c1e1100 */
[----:B0-----:R-:W-:-:S05]  /*a7d0*/  PRMT R3, R16, 0x8880, RZ ;  /* 0x0000888010037816 */ /* 0x001fca00000000ff */
[----:B------:R-:W-:-:S07]  /*a7e0*/  IMAD R2, R3, R18, RZ ;  /* 0x0000001203027224 */ /* 0x000fce00078e02ff */
.L_x_305:
[----:B------:R-:W-:Y:S05]  /*a7f0*/  BSYNC B1 ;  /* 0x0000000000017941 */ /* 0x000fea0003800000 */
.L_x_304:
[----:B------:R-:W-:Y:S01]  /*a800*/  @!P6 IMAD R33, R33, R17, R2 ;  /* 0x000000112121e224 */ /* 0x000fe200078e0202 */
[----:B------:R-:W-:Y:S04]  /*a810*/  BSSY B1, `(.L_x_306) ;  /* 0x0000006000017945 */ /* 0x000fe80003800000 */
[----:B------:R0:W-:Y:S01]  /*a820*/  @!P6 STG.E.U8 desc[UR36][R6.64+0x11], R33 ;  /* 0x000011210600e986 */ /* 0x0001e2000c101124 */
[----:B------:R-:W-:Y:S05]  /*a830*/  @P1 BRA `(.L_x_307) ;  /* 0x00000000000c1947 */ /* 0x000fea0003800000 */
[----:B------:R-:W0:Y:S02]  /*a840*/  LDG.E.U8 R16, desc[UR36][R154.64+0x10] ;  /* 0x000010249a107981 */ /* 0x000e24000c1e1100 */
[----:B0-----:R-:W-:-:S05]  /*a850*/  PRMT R3, R16, 0x8880, RZ ;  /* 0x0000888010037816 */ /* 0x001fca00000000ff */
[----:B------:R-:W-:-:S07]  /*a860*/  IMAD R2, R3, R18, RZ ;  /* 0x0000001203027224 */ /* 0x000fce00078e02ff */
.L_x_307:
[----:B------:R-:W-:Y:S05]  /*a870*/  BSYNC B1 ;  /* 0x0000000000017941 */ /* 0x000fea0003800000 */
.L_x_306:
[----:B------:R-:W-:Y:S01]  /*a880*/  ISETP.LT.OR P4, PT, R0, 0x12, !P0 ;  /* 0x000000120000780c */ /* 0x000fe20004781670 */
[----:B0-----:R-:W-:Y:S01]  /*a890*/  @!P1 IMAD R3, R34, R17, R2 ;  /* 0x0000001122039224 */ /* 0x001fe200078e0202 */
        /* <DEDUP_REMOVED lines=10> */
.L_x_309:
[----:B------:R-:W-:Y:S05]  /*a940*/  BSYNC B1 ;  /* 0x0000000000017941 */ /* 0x000fea0003800000 */
.L_x_308:
[----:B------:R-:W-:Y:S01]  /*a950*/  @!P4 IMAD R35, R35, R17, R2 ;  /* 0x000000112323c224 */ /* 0x000fe200078e0202 */
[----:B------:R-:W-:Y:S04]  /*a960*/  BSSY B1, `(.L_x_310) ;  /* 0x0000006000017945 */ /* 0x000fe80003800000 */
[----:B------:R0:W-:Y:S01]  /*a970*/  @!P4 STG.E.U8 desc[UR36][R8.64+0x11], R35 ;  /* 0x000011230800c986 */ /* 0x0001e2000c101124 */
[----:B------:R-:W-:Y:S05]  /*a980*/  @P3 BRA `(.L_x_311) ;  /* 0x00000000000c3947 */ /* 0x000fea0003800000 */
[----:B------:R-:W0:Y:S02]  /*a990*/  LDG.E.U8 R16, desc[UR36][R14.64+0x18] ;  /* 0x000018240e107981 */ /* 0x000e24000c1e1100 */
[----:B0-----:R-:W-:-:S05]  /*a9a0*/  PRMT R3, R16, 0x8880, RZ ;  /* 0x0000888010037816 */ /* 0x001fca00000000ff */
[----:B------:R-:W-:-:S07]  /*a9b0*/  IMAD R2, R3, R18, RZ ;  /* 0x0000001203027224 */ /* 0x000fce00078e02ff */
.L_x_311:
[----:B------:R-:W-:Y:S05]  /*a9c0*/  BSYNC B1 ;  /* 0x0000000000017941 */ /* 0x000fea0003800000 */
.L_x_310:
[----:B0-----:R-:W-:Y:S01]  /*a9d0*/  @!P3 IMAD R3, R36, R17, R2 ;  /* 0x000000112403b224 */ /* 0x001fe200078e0202 */
[----:B------:R-:W-:Y:S04]  /*a9e0*/  BSSY B1, `(.L_x_312) ;  /* 0x0000006000017945 */ /* 0x000fe80003800000 */
[----:B------:R0:W-:Y:S01]  /*a9f0*/  @!P3 STG.E.U8 desc[UR36][R6.64+0x18], R3 ;  /* 0x000018030600b986 */ /* 0x0001e2000c101124 */
[----:B------:R-:W-:Y:S05]  /*aa00*/  @P5 BRA `(.L_x_313) ;  /* 0x00000000000c5947 */ /* 0x000fea0003800000 */
[----:B------:R-:W0:Y:S02]  /*aa10*/  LDG.E.U8 R16, desc[UR36][R14.64+0x19] ;  /* 0x000019240e107981 */ /* 0x000e24000c1e1100 */
[----:B0-----:R-:W-:-:S05]  /*aa20*/  PRMT R3, R16, 0x8880, RZ ;  /* 0x0000888010037816 */ /* 0x001fca00000000ff */
[----:B------:R-:W-:-:S07]  /*aa30*/  IMAD R2, R3, R18, RZ ;  /* 0x0000001203027224 */ /* 0x000fce00078e02ff */
.L_x_313:
[----:B------:R-:W-:Y:S05]  /*aa40*/  BSYNC B1 ;  /* 0x0000000000017941 */ /* 0x000fea0003800000 */
.L_x_312:
[----:B------:R-:W-:Y:S01]  /*aa50*/  @!P5 IMAD R37, R37, R17, R2 ;  /* 0x000000112525d224 */ /* 0x000fe200078e0202 */
[----:B------:R-:W-:Y:S04]  /*aa60*/  BSSY B1, `(.L_x_314) ;  /* 0x0000006000017945 */ /* 0x000fe80003800000 */
[----:B------:R0:W-:Y:S01]  /*aa70*/  @!P5 STG.E.U8 desc[UR36][R6.64+0x19], R37 ;  /* 0x000019250600d986 */ /* 0x0001e2000c101124 */
[----:B------:R-:W-:Y:S05]  /*aa80*/  @P6 BRA `(.L_x_315) ;  /* 0x00000000000c6947 */ /* 0x000fea0003800000 */
[----:B------:R-:W0:Y:S02]  /*aa90*/  LDG.E.U8 R16, desc[UR36][R154.64+0x18] ;  /* 0x000018249a107981 */ /* 0x000e24000c1e1100 */
[----:B0-----:R-:W-:-:S05]  /*aaa0*/  PRMT R3, R16, 0x8880, RZ ;  /* 0x0000888010037816 */ /* 0x001fca00000000ff */
[----:B------:R-:W-:-:S07]  /*aab0*/  IMAD R2, R3, R18, RZ ;  /* 0x0000001203027224 */ /* 0x000fce00078e02ff */
.L_x_315:
[----:B------:R-:W-:Y:S05]  /*aac0*/  BSYNC B1 ;  /* 0x0000000000017941 */ /* 0x000fea0003800000 */
.L_x_314:
[----:B0-----:R-:W-:Y:S01]  /*aad0*/  @!P6 IMAD R3, R38, R17, R2 ;  /* 0x000000112603e224 */ /* 0x001fe200078e0202 */
[----:B------:R-:W-:Y:S04]  /*aae0*/  BSSY B1, `(.L_x_316) ;  /* 0x0000006000017945 */ /* 0x000fe80003800000 */
[----:B------:R0:W-:Y:S01]  /*aaf0*/  @!P6 STG.E.U8 desc[UR36][R8.64+0x18], R3 ;  /* 0x000018030800e986 */ /* 0x0001e2000c101124 */
[----:B------:R-:W-:Y:S05]  /*ab00*/  @P1 BRA `(.L_x_317) ;  /* 0x00000000000c1947 */ /* 0x000fea0003800000 */
[----:B------:R-:W0:Y:S02]  /*ab10*/  LDG.E.U8 R16, desc[UR36][R154.64+0x19] ;  /* 0x000019249a107981 */ /* 0x000e24000c1e1100 */
[----:B0-----:R-:W-:-:S05]  /*ab20*/  PRMT R3, R16, 0x8880, RZ ;  /* 0x0000888010037816 */ /* 0x001fca00000000ff */
[----:B------:R-:W-:-:S07]  /*ab30*/  IMAD R2, R3, R18, RZ ;  /* 0x0000001203027224 */ /* 0x000fce00078e02ff */
.L_x_317:
[----:B------:R-:W-:Y:S05]  /*ab40*/  BSYNC B1 ;  /* 0x0000000000017941 */ /* 0x000fea0003800000 */
.L_x_316:
        /* <DEDUP_REMOVED lines=12> */
.L_x_319:
[----:B------:R-:W-:Y:S05]  /*ac10*/  BSYNC B1 ;  /* 0x0000000000017941 */ /* 0x000fea0003800000 */
.L_x_318:
[----:B0-----:R-:W-:Y:S01]  /*ac20*/  @!P4 IMAD R3, R40, R17, R2 ;  /* 0x000000112803c224 */ /* 0x001fe200078e0202 */
[----:B------:R-:W-:Y:S04]  /*ac30*/  BSSY B1, `(.L_x_320) ;  /* 0x0000006000017945 */ /* 0x000fe80003800000 */
[----:B------:R0:W-:Y:S01]  /*ac40*/  @!P4 STG.E.U8 desc[UR36][R6.64+0x20], R3 ;  /* 0x000020030600c986 */ /* 0x0001e2000c101124 */
[----:B------:R-:W-:Y:S05]  /*ac50*/  @P3 BRA `(.L_x_321) ;  /* 0x00000000000c3947 */ /* 0x000fea0003800000 */
[----:B------:R-:W0:Y:S02]  /*ac60*/  LDG.E.U8 R16, desc[UR36][R14.64+0x21] ;  /* 0x000021240e107981 */ /* 0x000e24000c1e1100 */
[----:B0-----:R-:W-:-:S05]  /*ac70*/  PRMT R3, R16, 0x8880, RZ ;  /* 0x0000888010037816 */ /* 0x001fca00000000ff */
[----:B------:R-:W-:-:S07]  /*ac80*/  IMAD R2, R3, R18, RZ ;  /* 0x0000001203027224 */ /* 0x000fce00078e02ff */
.L_x_321:
[----:B------:R-:W-:Y:S05]  /*ac90*/  BSYNC B1 ;  /* 0x0000000000017941 */ /* 0x000fea0003800000 */
.L_x_320:
[----:B------:R-:W-:Y:S01]  /*aca0*/  @!P3 IMAD R41, R41, R17, R2 ;  /* 0x000000112929b224 */ /* 0x000fe200078e0202 */
[----:B------:R-:W-:Y:S04]  /*acb0*/  BSSY B1, `(.L_x_322) ;  /* 0x0000006000017945 */ /* 0x000fe80003800000 */
[----:B------:R0:W-:Y:S01]  /*acc0*/  @!P3 STG.E.U8 desc[UR36][R6.64+0x21], R41 ;  /* 0x000021290600b986 */ /* 0x0001e2000c101124 */
[----:B------:R-:W-:Y:S05]  /*acd0*/  @P5 BRA `(.L_x_323) ;  /* 0x00000000000c5947 */ /* 0x000fea0003800000 */
[----:B------:R-:W0:Y:S02]  /*ace0*/  LDG.E.U8 R16, desc[UR36][R154.64+0x20] ;  /* 0x000020249a107981 */ /* 0x000e24000c1e1100 */
[----:B0-----:R-:W-:-:S05]  /*acf0*/  PRMT R3, R16, 0x8880, RZ ;  /* 0x0000888010037816 */ /* 0x001fca00000000ff */
[----:B------:R-:W-:-:S07]  /*ad00*/  IMAD R2, R3, R18, RZ ;  /* 0x0000001203027224 */ /* 0x000fce00078e02ff */
.L_x_323:
[----:B------:R-:W-:Y:S05]  /*ad10*/  BSYNC B1 ;  /* 0x0000000000017941 */ /* 0x000fea0003800000 */
.L_x_322:
[----:B0-----:R-:W-:Y:S01]  /*ad20*/  @!P5 IMAD R3, R42, R17, R2 ;  /* 0x000000112a03d224 */ /* 0x001fe200078e0202 */
[----:B------:R-:W-:Y:S04]  /*ad30*/  BSSY B1, `(.L_x_324) ;  /* 0x0000006000017945 */ /* 0x000fe80003800000 */
[----:B------:R0:W-:Y:S01]  /*ad40*/  @!P5 STG.E.U8 desc[UR36][R8.64+0x20], R3 ;  /* 0x000020030800d986 */ /* 0x0001e2000c101124 */
[----:B------:R-:W-:Y:S05]  /*ad50*/  @P6 BRA `(.L_x_325) ;  /* 0x00000000000c6947 */ /* 0x000fea0003800000 */
[----:B------:R-:W0:Y:S02]  /*ad60*/  LDG.E.U8 R16, desc[UR36][R154.64+0x21] ;  /* 0x000021249a107981 */ /* 0x000e24000c1e1100 */
[----:B0-----:R-:W-:-:S05]  /*ad70*/  PRMT R3, R16, 0x8880, RZ ;  /* 0x0000888010037816 */ /* 0x001fca00000000ff */
[----:B------:R-:W-:-:S07]  /*ad80*/  IMAD R2, R3, R18, RZ ;  /* 0x0000001203027224 */ /* 0x000fce00078e02ff */
.L_x_325:
[----:B------:R-:W-:Y:S05]  /*ad90*/  BSYNC B1 ;  /* 0x0000000000017941 */ /* 0x000fea0003800000 */
.L_x_324:
[----:B------:R-:W-:Y:S01]  /*ada0*/  @!P6 IMAD R43, R43, R17, R2 ;  /* 0x000000112b2be224 */ /* 0x000fe200078e0202 */
[----:B------:R-:W-:Y:S04]  /*adb0*/  BSSY B1, `(.L_x_326) ;  /* 0x0000006000017945 */ /* 0x000fe80003800000 */
[----:B------:R0:W-:Y:S01]  /*adc0*/  @!P6 STG.E.U8 desc[UR36][R8.64+0x21], R43 ;  /* 0x0000212b0800e986 */ /* 0x0001e2000c101124 */
[----:B------:R-:W-:Y:S05]  /*add0*/  @P1 BRA `(.L_x_327) ;  /* 0x00000000000c1947 */ /* 0x000fea0003800000 */
[----:B------:R-:W0:Y:S02]  /*ade0*/  LDG.E.U8 R16, desc[UR36][R14.64+0x28] ;  /* 0x000028240e107981 */ /* 0x000e24000c1e1100 */
[----:B0-----:R-:W-:-:S05]  /*adf0*/  PRMT R3, R16, 0x8880, RZ ;  /* 0x0000888010037816 */ /* 0x001fca00000000ff */
[----:B------:R-:W-:-:S07]  /*ae00*/  IMAD R2, R3, R18, RZ ;  /* 0x0000001203027224 */ /* 0x000fce00078e02ff */
.L_x_327:
[----:B------:R-:W-:Y:S05]  /*ae10*/  BSYNC B1 ;  /* 0x0000000000017941 */ /* 0x000fea0003800000 */
.L_x_326:
        /* <DEDUP_REMOVED lines=12> */
.L_x_329:
[----:B------:R-:W-:Y:S05]  /*aee0*/  BSYNC B1 ;  /* 0x0000000000017941 */ /* 0x000fea0003800000 */
.L_x_328:
[----:B------:R-:W-:Y:S01]  /*aef0*/  @!P4 IMAD R45, R45, R17, R2 ;  /* 0x000000112d2dc224 */ /* 0x000fe200078e0202 */
[----:B------:R-:W-:Y:S04]  /*af00*/  BSSY B1, `(.L_x_330) ;  /* 0x0000006000017945 */ /* 0x000fe80003800000 */
[----:B------:R0:W-:Y:S01]  /*af10*/  @!P4 STG.E.U8 desc[UR36][R6.64+0x29], R45 ;  /* 0x0000292d0600c986 */ /* 0x0001e2000c101124 */
[----:B------:R-:W-:Y:S05]  /*af20*/  @P3 BRA `(.L_x_331) ;  /* 0x00000000000c3947 */ /* 0x000fea0003800000 */
[----:B------:R-:W0:Y:S02]  /*af30*/  LDG.E.U8 R16, desc[UR36][R154.64+0x28] ;  /* 0x000028249a107981 */ /* 0x000e24000c1e1100 */
[----:B0-----:R-:W-:-:S05]  /*af40*/  PRMT R3, R16, 0x8880, RZ ;  /* 0x0000888010037816 */ /* 0x001fca00000000ff */
[----:B------:R-:W-:-:S07]  /*af50*/  IMAD R2, R3, R18, RZ ;  /* 0x0000001203027224 */ /* 0x000fce00078e02ff */
.L_x_331:
[----:B------:R-:W-:Y:S05]  /*af60*/  BSYNC B1 ;  /* 0x0000000000017941 */ /* 0x000fea0003800000 */
.L_x_330:
[----:B0-----:R-:W-:Y:S01]  /*af70*/  @!P3 IMAD R3, R46, R17, R2 ;  /* 0x000000112e03b224 */ /* 0x001fe200078e0202 */
[----:B------:R-:W-:Y:S04]  /*af80*/  BSSY B1, `(.L_x_332) ;  /* 0x0000006000017945 */ /* 0x000fe80003800000 */
[----:B------:R0:W-:Y:S01]  /*af90*/  @!P3 STG.E.U8 desc[UR36][R8.64+0x28], R3 ;  /* 0x000028030800b986 */ /* 0x0001e2000c101124 */
[----:B------:R-:W-:Y:S05]  /*afa0*/  @P5 BRA `(.L_x_333) ;  /* 0x00000000000c5947 */ /* 0x000fea0003800000 */
[----:B------:R-:W0:Y:S02]  /*afb0*/  LDG.E.U8 R16, desc[UR36][R154.64+0x29] ;  /* 0x000029249a107981 */ /* 0x000e24000c1e1100 */
[----:B0-----:R-:W-:-:S05]  /*afc0*/  PRMT R3, R16, 0x8880, RZ ;  /* 0x0000888010037816 */ /* 0x001fca00000000ff */
[----:B------:R-:W-:-:S07]  /*afd0*/  IMAD R2, R3, R18, RZ ;  /* 0x0000001203027224 */ /* 0x000fce00078e02ff */
.L_x_333:
[----:B------:R-:W-:Y:S05]  /*afe0*/  BSYNC B1 ;  /* 0x0000000000017941 */ /* 0x000fea0003800000 */
.L_x_332:
[----:B------:R-:W-:Y:S01]  /*aff0*/  @!P5 IMAD R47, R47, R17, R2 ;  /* 0x000000112f2fd224 */ /* 0x000fe200078e0202 */
[----:B------:R-:W-:Y:S04]  /*b000*/  BSSY B1, `(.L_x_334) ;  /* 0x0000006000017945 */ /* 0x000fe80003800000 */
[----:B------:R0:W-:Y:S01]  /*b010*/  @!P5 STG.E.U8 desc[UR36][R8.64+0x29], R47 ;  /* 0x0000292f0800d986 */ /* 0x0001e2000c101124 */
[----:B------:R-:W-:Y:S05]  /*b020*/  @P6 BRA `(.L_x_335) ;  /* 0x00000000000c6947 */ /* 0x000fea0003800000 */
[----:B------:R-:W0:Y:S02]  /*b030*/  LDG.E.U8 R16, desc[UR36][R14.64+0x30] ;  /* 0x000030240e107981 */ /* 0x000e24000c1e1100 */
[----:B0-----:R-:W-:-:S05]  /*b040*/  PRMT R3, R16, 0x8880, RZ ;  /* 0x0000888010037816 */ /* 0x001fca00000000ff */
[----:B------:R-:W-:-:S07]  /*b050*/  IMAD R2, R3, R18, RZ ;  /* 0x0000001203027224 */ /* 0x000fce00078e02ff */
.L_x_335:
[----:B------:R-:W-:Y:S05]  /*b060*/  BSYNC B1 ;  /* 0x0000000000017941 */ /* 0x000fea0003800000 */
.L_x_334:
[----:B0-----:R-:W-:Y:S01]  /*b070*/  @!P6 IMAD R3, R48, R17, R2 ;  /* 0x000000113003e224 */ /* 0x001fe200078e0202 */
[----:B------:R-:W-:Y:S04]  /*b080*/  BSSY B1, `(.L_x_336) ;  /* 0x0000006000017945 */ /* 0x000fe80003800000 */
[----:B------:R0:W-:Y:S01]  /*b090*/  @!P6 STG.E.U8 desc[UR36][R6.64+0x30], R3 ;  /* 0x000030030600e986 */ /* 0x0001e2000c101124 */
[----:B------:R-:W-:Y:S05]  /*b0a0*/  @P1 BRA `(.L_x_337) ;  /* 0x00000000000c1947 */ /* 0x000fea0003800000 */
[----:B------:R-:W0:Y:S02]  /*b0b0*/  LDG.E.U8 R16, desc[UR36][R14.64+0x31] ;  /* 0x000031240e107981 */ /* 0x000e24000c1e1100 */
[----:B0-----:R-:W-:-:S05]  /*b0c0*/  PRMT R3, R16, 0x8880, RZ ;  /* 0x0000888010037816 */ /* 0x001fca00000000ff */
[----:B------:R-:W-:-:S07]  /*b0d0*/  IMAD R2, R3, R18, RZ ;  /* 0x0000001203027224 */ /* 0x000fce00078e02ff */
.L_x_337:
[----:B------:R-:W-:Y:S05]  /*b0e0*/  BSYNC B1 ;  /* 0x0000000000017941 */ /* 0x000fea0003800000 */
.L_x_336:
        /* <DEDUP_REMOVED lines=12> */
.L_x_339:
[----:B------:R-:W-:Y:S05]  /*b1b0*/  BSYNC B1 ;  /* 0x0000000000017941 */ /* 0x000fea0003800000 */
.L_x_338:
[----:B0-----:R-:W-:Y:S01]  /*b1c0*/  @!P4 IMAD R3, R50, R17, R2 ;  /* 0x000000113203c224 */ /* 0x001fe200078e0202 */
[----:B------:R-:W-:Y:S04]  /*b1d0*/  BSSY B1, `(.L_x_340) ;  /* 0x0000006000017945 */ /* 0x000fe80003800000 */
[----:B------:R0:W-:Y:S01]  /*b1e0*/  @!P4 STG.E.U8 desc[UR36][R8.64+0x30], R3 ;  /* 0x000030030800c986 */ /* 0x0001e2000c101124 */
[----:B------:R-:W-:Y:S05]  /*b1f0*/  @P3 BRA `(.L_x_341) ;  /* 0x00000000000c3947 */ /* 0x000fea0003800000 */
[----:B------:R-:W0:Y:S02]  /*b200*/  LDG.E.U8 R16, desc[UR36][R154.64+0x31] ;  /* 0x000031249a107981 */ /* 0x000e24000c1e1100 */
[----:B0-----:R-:W-:-:S05]  /*b210*/  PRMT R3, R16, 0x8880, RZ ;  /* 0x0000888010037816 */ /* 0x001fca00000000ff */
[----:B------:R-:W-:-:S07]  /*b220*/  IMAD R2, R3, R18, RZ ;  /* 0x0000001203027224 */ /* 0x000fce00078e02ff */
.L_x_341:
[----:B------:R-:W-:Y:S05]  /*b230*/  BSYNC B1 ;  /* 0x0000000000017941 */ /* 0x000fea0003800000 */
.L_x_340:
[----:B------:R-:W-:Y:S01]  /*b240*/  @!P3 IMAD R51, R51, R17, R2 ;  /* 0x000000113333b224 */ /* 0x000fe200078e0202 */
[----:B------:R-:W-:Y:S04]  /*b250*/  BSSY B1, `(.L_x_342) ;  /* 0x0000006000017945 */ /* 0x000fe80003800000 */
[----:B------:R0:W-:Y:S01]  /*b260*/  @!P3 STG.E.U8 desc[UR36][R8.64+0x31], R51 ;  /* 0x000031330800b986 */ /* 0x0001e2000c101124 */
[----:B------:R-:W-:Y:S05]  /*b270*/  @P5 BRA `(.L_x_343) ;  /* 0x00000000000c5947 */ /* 0x000fea0003800000 */
[----:B------:R-:W0:Y:S02]  /*b280*/  LDG.E.U8 R16, desc[UR36][R14.64+0x38] ;  /* 0x000038240e107981 */ /* 0x000e24000c1e1100 */
[----:B0-----:R-:W-:-:S05]  /*b290*/  PRMT R3, R16, 0x8880, RZ ;  /* 0x0000888010037816 */ /* 0x001fca00000000ff */
[----:B------:R-:W-:-:S07]  /*b2a0*/  IMAD R2, R3, R18, RZ ;  /* 0x0000001203027224 */ /* 0x000fce00078e02ff */
.L_x_343:
[----:B------:R-:W-:Y:S05]  /*b2b0*/  BSYNC B1 ;  /* 0x0000000000017941 */ /* 0x000fea0003800000 */
.L_x_342:
[----:B0-----:R-:W-:Y:S01]  /*b2c0*/  @!P5 IMAD R3, R52, R17, R2 ;  /* 0x000000113403d224 */ /* 0x001fe200078e0202 */
[----:B------:R-:W-:Y:S04]  /*b2d0*/  BSSY B1, `(.L_x_344) ;  /* 0x0000006000017945 */ /* 0x000fe80003800000 */
[----:B------:R0:W-:Y:S01]  /*b2e0*/  @!P5 STG.E.U8 desc[UR36][R6.64+0x38], R3 ;  /* 0x000038030600d986 */ /* 0x0001e2000c101124 */
[----:B------:R-:W-:Y:S05]  /*b2f0*/  @P6 BRA `(.L_x_345) ;  /* 0x00000000000c6947 */ /* 0x000fea0003800000 */
[----:B------:R-:W0:Y:S02]  /*b300*/  LDG.E.U8 R16, desc[UR36][R14.64+0x39] ;  /* 0x000039240e107981 */ /* 0x000e24000c1e1100 */
[----:B0-----:R-:W-:-:S05]  /*b310*/  PRMT R3, R16, 0x8880, RZ ;  /* 0x0000888010037816 */ /* 0x001fca00000000ff */
[----:B------:R-:W-:-:S07]  /*b320*/  IMAD R2, R3, R18, RZ ;  /* 0x0000001203027224 */ /* 0x000fce00078e02ff */
.L_x_345:
[----:B------:R-:W-:Y:S05]  /*b330*/  BSYNC B1 ;  /* 0x0000000000017941 */ /* 0x000fea0003800000 */
.L_x_344:
[----:B------:R-:W-:Y:S01]  /*b340*/  @!P6 IMAD R53, R53, R17, R2 ;  /* 0x000000113535e224 */ /* 0x000fe200078e0202 */
[----:B------:R-:W-:Y:S04]  /*b350*/  BSSY B1, `(.L_x_346) ;  /* 0x0000006000017945 */ /* 0x000fe80003800000 */
[----:B------:R0:W-:Y:S01]  /*b360*/  @!P6 STG.E.U8 desc[UR36][R6.64+0x39], R53 ;  /* 0x000039350600e986 */ /* 0x0001e2000c101124 */
[----:B------:R-:W-:Y:S05]  /*b370*/  @P1 BRA `(.L_x_347) ;  /* 0x00000000000c1947 */ /* 0x000fea0003800000 */
[----:B------:R-:W0:Y:S02]  /*b380*/  LDG.E.U8 R16, desc[UR36][R154.64+0x38] ;  /* 0x000038249a107981 */ /* 0x000e24000c1e1100 */
[----:B0-----:R-:W-:-:S05]  /*b390*/  PRMT R3, R16, 0x8880, RZ ;  /* 0x0000888010037816 */ /* 0x001fca00000000ff */
[----:B------:R-:W-:-:S07]  /*b3a0*/  IMAD R2, R3, R18, RZ ;  /* 0x0000001203027224 */ /* 0x000fce00078e02ff */
.L_x_347:
[----:B------:R-:W-:Y:S05]  /*b3b0*/  BSYNC B1 ;  /* 0x0000000000017941 */ /* 0x000fea0003800000 */
.L_x_346:
        /* <DEDUP_REMOVED lines=12> */
.L_x_349:
[----:B------:R-:W-:Y:S05]  /*b480*/  BSYNC B1 ;  /* 0x0000000000017941 */ /* 0x000fea0003800000 */
.L_x_348:
[----:B------:R-:W-:Y:S01]  /*b490*/  @!P4 IMAD R55, R55, R17, R2 ;  /* 0x000000113737c224 */ /* 0x000fe200078e0202 */
[----:B------:R-:W-:Y:S04]  /*b4a0*/  BSSY B1, `(.L_x_350) ;  /* 0x0000006000017945 */ /* 0x000fe80003800000 */
[----:B------:R0:W-:Y:S01]  /*b4b0*/  @!P4 STG.E.U8 desc[UR36][R8.64+0x39], R55 ;  /* 0x000039370800c986 */ /* 0x0001e2000c101124 */
[----:B------:R-:W-:Y:S05]  /*b4c0*/  @P3 BRA `(.L_x_351) ;  /* 0x00000000000c3947 */ /* 0x000fea0003800000 */
[----:B------:R-:W0:Y:S02]  /*b4d0*/  LDG.E.U8 R16, desc[UR36][R14.64+0x40] ;  /* 0x000040240e107981 */ /* 0x000e24000c1e1100 */
[----:B0-----:R-:W-:-:S05]  /*b4e0*/  PRMT R3, R16, 0x8880, RZ ;  /* 0x0000888010037816 */ /* 0x001fca00000000ff */
[----:B------:R-:W-:-:S07]  /*b4f0*/  IMAD R2, R3, R18, RZ ;  /* 0x0000001203027224 */ /* 0x000fce00078e02ff */
.L_x_351:
[----:B------:R-:W-:Y:S05]  /*b500*/  BSYNC B1 ;  /* 0x0000000000017941 */ /* 0x000fea0003800000 */
.L_x_350:
[----:B0-----:R-:W-:Y:S01]  /*b510*/  @!P3 IMAD R3, R56, R17, R2 ;  /* 0x000000113803b224 */ /* 0x001fe200078e0202 */
[----:B------:R-:W-:Y:S04]  /*b520*/  BSSY B1, `(.L_x_352) ;  /* 0x0000006000017945 */ /* 0x000fe80003800000 */
[----:B------:R0:W-:Y:S01]  /*b530*/  @!P3 STG.E.U8 desc[UR36][R6.64+0x40], R3 ;  /* 0x000040030600b986 */ /* 0x0001e2000c101124 */
[----:B------:R-:W-:Y:S05]  /*b540*/  @P5 BRA `(.L_x_353) ;  /* 0x00000000000c5947 */ /* 0x000fea0003800000 */
[----:B------:R-:W0:Y:S02]  /*b550*/  LDG.E.U8 R16, desc[UR36][R14.64+0x41] ;  /* 0x000041240e107981 */ /* 0x000e24000c1e1100 */
[----:B0-----:R-:W-:-:S05]  /*b560*/  PRMT R3, R16, 0x8880, RZ ;  /* 0x0000888010037816 */ /* 0x001fca00000000ff */
[----:B------:R-:W-:-:S07]  /*b570*/  IMAD R2, R3, R18, RZ ;  /* 0x0000001203027224 */ /* 0x000fce00078e02ff */
.L_x_353:
[----:B------:R-:W-:Y:S05]  /*b580*/  BSYNC B1 ;  /* 0x0000000000017941 */ /* 0x000fea0003800000 */
.L_x_352:
[----:B------:R-:W-:Y:S01]  /*b590*/  @!P5 IMAD R57, R57, R17, R2 ;  /* 0x000000113939d224 */ /* 0x000fe200078e0202 */
[----:B------:R-:W-:Y:S04]  /*b5a0*/  BSSY B1, `(.L_x_354) ;  /* 0x0000006000017945 */ /* 0x000fe80003800000 */
[----:B------:R0:W-:Y:S01]  /*b5b0*/  @!P5 STG.E.U8 desc[UR36][R6.64+0x41], R57 ;  /* 0x000041390600d986 */ /* 0x0001e2000c101124 */
[----:B------:R-:W-:Y:S05]  /*b5c0*/  @P6 BRA `(.L_x_355) ;  /* 0x00000000000c6947 */ /* 0x000fea0003800000 */
[----:B------:R-:W0:Y:S02]  /*b5d0*/  LDG.E.U8 R16, desc[UR36][R154.64+0x40] ;  /* 0x000040249a107981 */ /* 0x000e24000c1e1100 */
[----:B0-----:R-:W-:-:S05]  /*b5e0*/  PRMT R3, R16, 0x8880, RZ ;  /* 0x0000888010037816 */ /* 0x001fca00000000ff */
[----:B------:R-:W-:-:S07]  /*b5f0*/  IMAD R2, R3, R18, RZ ;  /* 0x0000001203027224 */ /* 0x000fce00078e02ff */
.L_x_355:
[----:B------:R-:W-:Y:S05]  /*b600*/  BSYNC B1 ;  /* 0x0000000000017941 */ /* 0x000fea0003800000 */
.L_x_354:
[----:B0-----:R-:W-:Y:S01]  /*b610*/  @!P6 IMAD R3, R58, R17, R2 ;  /* 0x000000113a03e224 */ /* 0x001fe200078e0202 */
[----:B------:R-:W-:Y:S04]  /*b620*/  BSSY B1, `(.L_x_356) ;  /* 0x0000006000017945 */ /* 0x000fe80003800000 */
[----:B------:R0:W-:Y:S01]  /*b630*/  @!P6 STG.E.U8 desc[UR36][R8.64+0x40], R3 ;  /* 0x000040030800e986 */ /* 0x0001e2000c101124 */
[----:B------:R-:W-:Y:S05]  /*b640*/  @P1 BRA `(.L_x_357) ;  /* 0x00000000000c1947 */ /* 0x000fea0003800000 */
[----:B------:R-:W0:Y:S02]  /*b650*/  LDG.E.U8 R16, desc[UR36][R154.64+0x41] ;  /* 0x000041249a107981 */ /* 0x000e24000c1e1100 */
[----:B0-----:R-:W-:-:S05]  /*b660*/  PRMT R3, R16, 0x8880, RZ ;  /* 0x0000888010037816 */ /* 0x001fca00000000ff */
[----:B------:R-:W-:-:S07]  /*b670*/  IMAD R2, R3, R18, RZ ;  /* 0x0000001203027224 */ /* 0x000fce00078e02ff */
.L_x_357:
[----:B------:R-:W-:Y:S05]  /*b680*/  BSYNC B1 ;  /* 0x0000000000017941 */ /* 0x000fea0003800000 */
.L_x_356:
        /* <DEDUP_REMOVED lines=12> */
.L_x_359:
[----:B------:R-:W-:Y:S05]  /*b750*/  BSYNC B1 ;  /* 0x0000000000017941 */ /* 0x000fea0003800000 */
.L_x_358:
[----:B0-----:R-:W-:Y:S01]  /*b760*/  @!P4 IMAD R3, R60, R17, R2 ;  /* 0x000000113c03c224 */ /* 0x001fe200078e0202 */
[----:B------:R-:W-:Y:S04]  /*b770*/  BSSY B1, `(.L_x_360) ;  /* 0x0000006000017945 */ /* 0x000fe80003800000 */
[----:B------:R0:W-:Y:S01]  /*b780*/  @!P4 STG.E.U8 desc[UR36][R6.64+0x48], R3 ;  /* 0x000048030600c986 */ /* 0x0001e2000c101124 */
[----:B------:R-:W-:Y:S05]  /*b790*/  @P3 BRA `(.L_x_361) ;  /* 0x00000000000c3947 */ /* 0x000fea0003800000 */
[----:B------:R-:W0:Y:S02]  /*b7a0*/  LDG.E.U8 R16, desc[UR36][R14.64+0x49] ;  /* 0x000049240e107981 */ /* 0x000e24000c1e1100 */
[----:B0-----:R-:W-:-:S05]  /*b7b0*/  PRMT R3, R16, 0x8880, RZ ;  /* 0x0000888010037816 */ /* 0x001fca00000000ff */
[----:B------:R-:W-:-:S07]  /*b7c0*/  IMAD R2, R3, R18, RZ ;  /* 0x0000001203027224 */ /* 0x000fce00078e02ff */
.L_x_361:
[----:B------:R-:W-:Y:S05]  /*b7d0*/  BSYNC B1 ;  /* 0x0000000000017941 */ /* 0x000fea0003800000 */
.L_x_360:
[----:B------:R-:W-:Y:S01]  /*b7e0*/  @!P3 IMAD R61, R61, R17, R2 ;  /* 0x000000113d3db224 */ /* 0x000fe200078e0202 */
[----:B------:R-:W-:Y:S04]  /*b7f0*/  BSSY B1, `(.L_x_362) ;  /* 0x0000006000017945 */ /* 0x000fe80003800000 */
[----:B------:R0:W-:Y:S01]  /*b800*/  @!P3 STG.E.U8 desc[UR36][R6.64+0x49], R61 ;  /* 0x0000493d0600b986 */ /* 0x0001e2000c101124 */
[----:B------:R-:W-:Y:S05]  /*b810*/  @P5 BRA `(.L_x_363) ;  /* 0x00000000000c5947 */ /* 0x000fea0003800000 */
[----:B------:R-:W0:Y:S02]  /*b820*/  LDG.E.U8 R16, desc[UR36][R154.64+0x48] ;  /* 0x000048249a107981 */ /* 0x000e24000c1e1100 */
[----:B0-----:R-:W-:-:S05]  /*b830*/  PRMT R3, R16, 0x8880, RZ ;  /* 0x0000888010037816 */ /* 0x001fca00000000ff */
[----:B------:R-:W-:-:S07]  /*b840*/  IMAD R2, R3, R18, RZ ;  /* 0x0000001203027224 */ /* 0x000fce00078e02ff */
.L_x_363:
[----:B------:R-:W-:Y:S05]  /*b850*/  BSYNC B1 ;  /* 0x0000000000017941 */ /* 0x000fea0003800000 */
.L_x_362:
[----:B0-----:R-:W-:Y:S01]  /*b860*/  @!P5 IMAD R3, R62, R17, R2 ;  /* 0x000000113e03d224 */ /* 0x001fe200078e0202 */
[----:B------:R-:W-:Y:S04]  /*b870*/  BSSY B1, `(.L_x_364) ;  /* 0x0000006000017945 */ /* 0x000fe80003800000 */
[----:B------:R0:W-:Y:S01]  /*b880*/  @!P5 STG.E.U8 desc[UR36][R8.64+0x48], R3 ;  /* 0x000048030800d986 */ /* 0x0001e2000c101124 */
[----:B------:R-:W-:Y:S05]  /*b890*/  @P6 BRA `(.L_x_365) ;  /* 0x00000000000c6947 */ /* 0x000fea0003800000 */
[----:B------:R-:W0:Y:S02]  /*b8a0*/  LDG.E.U8 R16, desc[UR36][R154.64+0x49] ;  /* 0x000049249a107981 */ /* 0x000e24000c1e1100 */
[----:B0-----:R-:W-:-:S05]  /*b8b0*/  PRMT R3, R16, 0x8880, RZ ;  /* 0x0000888010037816 */ /* 0x001fca00000000ff */
[----:B------:R-:W-:-:S07]  /*b8c0*/  IMAD R2, R3, R18, RZ ;  /* 0x0000001203027224 */ /* 0x000fce00078e02ff */
.L_x_365:
[----:B------:R-:W-:Y:S05]  /*b8d0*/  BSYNC B1 ;  /* 0x0000000000017941 */ /* 0x000fea0003800000 */
.L_x_364:
[----:B------:R-:W-:Y:S01]  /*b8e0*/  @!P6 IMAD R63, R63, R17, R2 ;  /* 0x000000113f3fe224 */ /* 0x000fe200078e0202 */
[----:B------:R-:W-:Y:S04]  /*b8f0*/  BSSY B1, `(.L_x_366) ;  /* 0x0000006000017945 */ /* 0x000fe80003800000 */
[----:B------:R0:W-:Y:S01]  /*b900*/  @!P6 STG.E.U8 desc[UR36][R8.64+0x49], R63 ;  /* 0x0000493f0800e986 */ /* 0x0001e2000c101124 */
[----:B------:R-:W-:Y:S05]  /*b910*/  @P1 BRA `(.L_x_367) ;  /* 0x00000000000c1947 */ /* 0x000fea0003800000 */
[----:B------:R-:W0:Y:S02]  /*b920*/  LDG.E.U8 R16, desc[UR36][R14.64+0x50] ;  /* 0x000050240e107981 */ /* 0x000e24000c1e1100 */
[----:B0-----:R-:W-:-:S05]  /*b930*/  PRMT R3, R16, 0x8880, RZ ;  /* 0x0000888010037816 */ /* 0x001fca00000000ff */
[----:B------:R-:W-:-:S07]  /*b940*/  IMAD R2, R3, R18, RZ ;  /* 0x0000001203027224 */ /* 0x000fce00078e02ff */
.L_x_367:
[----:B------:R-:W-:Y:S05]  /*b950*/  BSYNC B1 ;  /* 0x0000000000017941 */ /* 0x000fea0003800000 */
.L_x_366:
        /* <DEDUP_REMOVED lines=12> */
.L_x_369:
[----:B------:R-:W-:Y:S05]  /*ba20*/  BSYNC B1 ;  /* 0x0000000000017941 */ /* 0x000fea0003800000 */
.L_x_368:
[----:B------:R-:W-:Y:S01]  /*ba30*/  @!P4 IMAD R65, R65, R17, R2 ;  /* 0x000000114141c224 */ /* 0x000fe200078e0202 */
[----:B------:R-:W-:Y:S04]  /*ba40*/  BSSY B1, `(.L_x_370) ;  /* 0x0000006000017945 */ /* 0x000fe80003800000 */
[----:B------:R0:W-:Y:S01]  /*ba50*/  @!P4 STG.E.U8 desc[UR36][R6.64+0x51], R65 ;  /* 0x000051410600c986 */ /* 0x0001e2000c101124 */
[----:B------:R-:W-:Y:S05]  /*ba60*/  @P3 BRA `(.L_x_371) ;  /* 0x00000000000c3947 */ /* 0x000fea0003800000 */
[----:B------:R-:W0:Y:S02]  /*ba70*/  LDG.E.U8 R16, desc[UR36][R154.64+0x50] ;  /* 0x000050249a107981 */ /* 0x000e24000c1e1100 */
[----:B0-----:R-:W-:-:S05]  /*ba80*/  PRMT R3, R16, 0x8880, RZ ;  /* 0x0000888010037816 */ /* 0x001fca00000000ff */
[----:B------:R-:W-:-:S07]  /*ba90*/  IMAD R2, R3, R18, RZ ;  /* 0x0000001203027224 */ /* 0x000fce00078e02ff */
.L_x_371:
[----:B------:R-:W-:Y:S05]  /*baa0*/  BSYNC B1 ;  /* 0x0000000000017941 */ /* 0x000fea0003800000 */
.L_x_370:
[----:B0-----:R-:W-:Y:S01]  /*bab0*/  @!P3 IMAD R3, R66, R17, R2 ;  /* 0x000000114203b224 */ /* 0x001fe200078e0202 */
[----:B------:R-:W-:Y:S04]  /*bac0*/  BSSY B1, `(.L_x_372) ;  /* 0x0000006000017945 */ /* 0x000fe80003800000 */
[----:B------:R0:W-:Y:S01]  /*bad0*/  @!P3 STG.E.U8 desc[UR36][R8.64+0x50], R3 ;  /* 0x000050030800b986 */ /* 0x0001e2000c101124 */
[----:B------:R-:W-:Y:S05]  /*bae0*/  @P5 BRA `(.L_x_373) ;  /* 0x00000000000c5947 */ /* 0x000fea0003800000 */
[----:B------:R-:W0:Y:S02]  /*baf0*/  LDG.E.U8 R16, desc[UR36][R154.64+0x51] ;  /* 0x000051249a107981 */ /* 0x000e24000c1e1100 */
[----:B0-----:R-:W-:-:S05]  /*bb00*/  PRMT R3, R16, 0x8880, RZ ;  /* 0x0000888010037816 */ /* 0x001fca00000000ff */
[----:B------:R-:W-:-:S07]  /*bb10*/  IMAD R2, R3, R18, RZ ;  /* 0x0000001203027224 */ /* 0x000fce00078e02ff */
.L_x_373:
[----:B------:R-:W-:Y:S05]  /*bb20*/  BSYNC B1 ;  /* 0x0000000000017941 */ /* 0x000fea0003800000 */
.L_x_372:
[----:B------:R-:W-:Y:S01]  /*bb30*/  @!P5 IMAD R67, R67, R17, R2 ;  /* 0x000000114343d224 */ /* 0x000fe200078e0202 */
[----:B------:R-:W-:Y:S04]  /*bb40*/  BSSY B1, `(.L_x_374) ;  /* 0x0000006000017945 */ /* 0x000fe80003800000 */
[----:B------:R0:W-:Y:S01]  /*bb50*/  @!P5 STG.E.U8 desc[UR36][R8.64+0x51], R67 ;  /* 0x000051430800d986 */ /* 0x0001e2000c101124 */
[----:B------:R-:W-:Y:S05]  /*bb60*/  @P6 BRA `(.L_x_375) ;  /* 0x00000000000c6947 */ /* 0x000fea0003800000 */
[----:B------:R-:W0:Y:S02]  /*bb70*/  LDG.E.U8 R16, desc[UR36][R14.64+0x58] ;  /* 0x000058240e107981 */ /* 0x000e24000c1e1100 */
[----:B0-----:R-:W-:-:S05]  /*bb80*/  PRMT R3, R16, 0x8880, RZ ;  /* 0x0000888010037816 */ /* 0x001fca00000000ff */
[----:B------:R-:W-:-:S07]  /*bb90*/  IMAD R2, R3, R18, RZ ;  /* 0x0000001203027224 */ /* 0x000fce00078e02ff */
.L_x_375:
[----:B------:R-:W-:Y:S05]  /*bba0*/  BSYNC B1 ;  /* 0x0000000000017941 */ /* 0x000fea0003800000 */
.L_x_374:
[----:B0-----:R-:W-:Y:S01]  /*bbb0*/  @!P6 IMAD R3, R68, R17, R2 ;  /* 0x000000114403e224 */ /* 0x001fe200078e0202 */
[----:B------:R-:W-:Y:S04]  /*bbc0*/  BSSY B1, `(.L_x_376) ;  /* 0x0000006000017945 */ /* 0x000fe80003800000 */
[----:B------:R0:W-:Y:S01]  /*bbd0*/  @!P6 STG.E.U8 desc[UR36][R6.64+0x58], R3 ;  /* 0x000058030600e986 */ /* 0x0001e2000c101124 */
[----:B------:R-:W-:Y:S05]  /*bbe0*/  @P1 BRA `(.L_x_377) ;  /* 0x00000000000c1947 */ /* 0x000fea0003800000 */
[----:B------:R-:W0:Y:S02]  /*bbf0*/  LDG.E.U8 R16, desc[UR36][R14.64+0x59] ;  /* 0x000059240e107981 */ /* 0x000e24000c1e1100 */
[----:B0-----:R-:W-:-:S05]  /*bc00*/  PRMT R3, R16, 0x8880, RZ ;  /* 0x0000888010037816 */ /* 0x001fca00000000ff */
[----:B------:R-:W-:-:S07]  /*bc10*/  IMAD R2, R3, R18, RZ ;  /* 0x0000001203027224 */ /* 0x000fce00078e02ff */
.L_x_377:
[----:B------:R-:W-:Y:S05]  /*bc20*/  BSYNC B1 ;  /* 0x0000000000017941 */ /* 0x000fea0003800000 */
.L_x_376:
        /* <DEDUP_REMOVED lines=12> */
.L_x_379:
[----:B------:R-:W-:Y:S05]  /*bcf0*/  BSYNC B1 ;  /* 0x0000000000017941 */ /* 0x000fea0003800000 */
.L_x_378:
[----:B0-----:R-:W-:Y:S01]  /*bd00*/  @!P4 IMAD R3, R70, R17, R2 ;  /* 0x000000114603c224 */ /* 0x001fe200078e0202 */
[----:B------:R-:W-:Y:S04]  /*bd10*/  BSSY B1, `(.L_x_380) ;  /* 0x0000006000017945 */ /* 0x000fe80003800000 */
[----:B------:R0:W-:Y:S01]  /*bd20*/  @!P4 STG.E.U8 desc[UR36][R8.64+0x58], R3 ;  /* 0x000058030800c986 */ /* 0x0001e2000c101124 */
[----:B------:R-:W-:Y:S05]  /*bd30*/  @P3 BRA `(.L_x_381) ;  /* 0x00000000000c3947 */ /* 0x000fea0003800000 */
[----:B------:R-:W0:Y:S02]  /*bd40*/  LDG.E.U8 R16, desc[UR36][R154.64+0x59] ;  /* 0x000059249a107981 */ /* 0x000e24000c1e1100 */
[----:B0-----:R-:W-:-:S05]  /*bd50*/  PRMT R3, R16, 0x8880, RZ ;  /* 0x0000888010037816 */ /* 0x001fca00000000ff */
[----:B------:R-:W-:-:S07]  /*bd60*/  IMAD R2, R3, R18, RZ ;  /* 0x0000001203027224 */ /* 0x000fce00078e02ff */
.L_x_381:
[----:B------:R-:W-:Y:S05]  /*bd70*/  BSYNC B1 ;  /* 0x0000000000017941 */ /* 0x000fea0003800000 */
.L_x_380:
[----:B------:R-:W-:Y:S01]  /*bd80*/  @!P3 IMAD R71, R71, R17, R2 ;  /* 0x000000114747b224 */ /* 0x000fe200078e0202 */
[----:B------:R-:W-:Y:S04]  /*bd90*/  BSSY B1, `(.L_x_382) ;  /* 0x0000006000017945 */ /* 0x000fe80003800000 */
[----:B------:R0:W-:Y:S01]  /*bda0*/  @!P3 STG.E.U8 desc[UR36][R8.64+0x59], R71 ;  /* 0x000059470800b986 */ /* 0x0001e2000c101124 */
[----:B------:R-:W-:Y:S05]  /*bdb0*/  @P5 BRA `(.L_x_383) ;  /* 0x00000000000c5947 */ /* 0x000fea0003800000 */
[----:B------:R-:W0:Y:S02]  /*bdc0*/  LDG.E.U8 R16, desc[UR36][R14.64+0x60] ;  /* 0x000060240e107981 */ /* 0x000e24000c1e1100 */
[----:B0-----:R-:W-:-:S05]  /*bdd0*/  PRMT R3, R16, 0x8880, RZ ;  /* 0x0000888010037816 */ /* 0x001fca00000000ff */
[----:B------:R-:W-:-:S07]  /*bde0*/  IMAD R2, R3, R18, RZ ;  /* 0x0000001203027224 */ /* 0x000fce00078e02ff */
.L_x_383:
[----:B------:R-:W-:Y:S05]  /*bdf0*/  BSYNC B1 ;  /* 0x0000000000017941 */ /* 0x000fea0003800000 */
.L_x_382:
[----:B0-----:R-:W-:Y:S01]  /*be00*/  @!P5 IMAD R3, R72, R17, R2 ;  /* 0x000000114803d224 */ /* 0x001fe200078e0202 */
[----:B------:R-:W-:Y:S04]  /*be10*/  BSSY B1, `(.L_x_384) ;  /* 0x0000006000017945 */ /* 0x000fe80003800000 */
[----:B------:R0:W-:Y:S01]  /*be20*/  @!P5 STG.E.U8 desc[UR36][R6.64+0x60], R3 ;  /* 0x000060030600d986 */ /* 0x0001e2000c101124 */
[----:B------:R-:W-:Y:S05]  /*be30*/  @P6 BRA `(.L_x_385) ;  /* 0x00000000000c6947 */ /* 0x000fea0003800000 */
[----:B------:R-:W0:Y:S02]  /*be40*/  LDG.E.U8 R16, desc[UR36][R14.64+0x61] ;  /* 0x000061240e107981 */ /* 0x000e24000c1e1100 */
[----:B0-----:R-:W-:-:S05]  /*be50*/  PRMT R3, R16, 0x8880, RZ ;  /* 0x0000888010037816 */ /* 0x001fca00000000ff */
[----:B------:R-:W-:-:S07]  /*be60*/  IMAD R2, R3, R18, RZ ;  /* 0x0000001203027224 */ /* 0x000fce00078e02ff */
.L_x_385:
[----:B------:R-:W-:Y:S05]  /*be70*/  BSYNC B1 ;  /* 0x0000000000017941 */ /* 0x000fea0003800000 */
.L_x_384:
[----:B------:R-:W-:Y:S01]  /*be80*/  @!P6 IMAD R73, R73, R17, R2 ;  /* 0x000000114949e224 */ /* 0x000fe200078e0202 */
[----:B------:R-:W-:Y:S04]  /*be90*/  BSSY B1, `(.L_x_386) ;  /* 0x0000006000017945 */ /* 0x000fe80003800000 */
[----:B------:R0:W-:Y:S01]  /*bea0*/  @!P6 STG.E.U8 desc[UR36][R6.64+0x61], R73 ;  /* 0x000061490600e986 */ /* 0x0001e2000c101124 */
[----:B------:R-:W-:Y:S05]  /*beb0*/  @P1 BRA `(.L_x_387) ;  /* 0x00000000000c1947 */ /* 0x000fea0003800000 */
[----:B------:R-:W0:Y:S02]  /*bec0*/  LDG.E.U8 R16, desc[UR36][R154.64+0x60] ;  /* 0x000060249a107981 */ /* 0x000e24000c1e1100 */
[----:B0-----:R-:W-:-:S05]  /*bed0*/  PRMT R3, R16, 0x8880, RZ ;  /* 0x0000888010037816 */ /* 0x001fca00000000ff */
[----:B------:R-:W-:-:S07]  /*bee0*/  IMAD R2, R3, R18, RZ ;  /* 0x0000001203027224 */ /* 0x000fce00078e02ff */
.L_x_387:
[----:B------:R-:W-:Y:S05]  /*bef0*/  BSYNC B1 ;  /* 0x0000000000017941 */ /* 0x000fea0003800000 */
.L_x_386:
        /* <DEDUP_REMOVED lines=12> */
.L_x_389:
[----:B------:R-:W-:Y:S05]  /*bfc0*/  BSYNC B1 ;  /* 0x0000000000017941 */ /* 0x000fea0003800000 */
.L_x_388:
[----:B------:R-:W-:Y:S01]  /*bfd0*/  @!P4 IMAD R75, R75, R17, R2 ;  /* 0x000000114b4bc224 */ /* 0x000fe200078e0202 */
[----:B------:R-:W-:Y:S04]  /*bfe0*/  BSSY B1, `(.L_x_390) ;  /* 0x0000006000017945 */ /* 0x000fe80003800000 */
[----:B------:R0:W-:Y:S01]  /*bff0*/  @!P4 STG.E.U8 desc[UR36][R8.64+0x61], R75 ;  /* 0x0000614b0800c986 */ /* 0x0001e2000c101124 */
[----:B------:R-:W-:Y:S05]  /*c000*/  @P3 BRA `(.L_x_391) ;  /* 0x00000000000c3947 */ /* 0x000fea0003800000 */
[----:B------:R-:W0:Y:S02]  /*c010*/  LDG.E.U8 R16, desc[UR36][R14.64+0x68] ;  /* 0x000068240e107981 */ /* 0x000e24000c1e1100 */
[----:B0-----:R-:W-:-:S05]  /*c020*/  PRMT R3, R16, 0x8880, RZ ;  /* 0x0000888010037816 */ /* 0x001fca00000000ff */
[----:B------:R-:W-:-:S07]  /*c030*/  IMAD R2, R3, R18, RZ ;  /* 0x0000001203027224 */ /* 0x000fce00078e02ff */
.L_x_391:
[----:B------:R-:W-:Y:S05]  /*c040*/  BSYNC B1 ;  /* 0x0000000000017941 */ /* 0x000fea0003800000 */
.L_x_390:
[----:B0-----:R-:W-:Y:S01]  /*c050*/  @!P3 IMAD R3, R76, R17, R2 ;  /* 0x000000114c03b224 */ /* 0x001fe200078e0202 */
[----:B------:R-:W-:Y:S04]  /*c060*/  BSSY B1, `(.L_x_392) ;  /* 0x0000006000017945 */ /* 0x000fe80003800000 */
[----:B------:R0:W-:Y:S01]  /*c070*/  @!P3 STG.E.U8 desc[UR36][R6.64+0x68], R3 ;  /* 0x000068030600b986 */ /* 0x0001e2000c101124 */
[----:B------:R-:W-:Y:S05]  /*c080*/  @P5 BRA `(.L_x_393) ;  /* 0x00000000000c5947 */ /* 0x000fea0003800000 */
[----:B------:R-:W0:Y:S02]  /*c090*/  LDG.E.U8 R16, desc[UR36][R14.64+0x69] ;  /* 0x000069240e107981 */ /* 0x000e24000c1e1100 */
[----:B0-----:R-:W-:-:S05]  /*c0a0*/  PRMT R3, R16, 0x8880, RZ ;  /* 0x0000888010037816 */ /* 0x001fca00000000ff */
[----:B------:R-:W-:-:S07]  /*c0b0*/  IMAD R2, R3, R18, RZ ;  /* 0x0000001203027224 */ /* 0x000fce00078e02ff */
.L_x_393:
[----:B------:R-:W-:Y:S05]  /*c0c0*/  BSYNC B1 ;  /* 0x0000000000017941 */ /* 0x000fea0003800000 */
.L_x_392:
[----:B------:R-:W-:Y:S01]  /*c0d0*/  @!P5 IMAD R77, R77, R17, R2 ;  /* 0x000000114d4dd224 */ /* 0x000fe200078e0202 */
[----:B------:R-:W-:Y:S04]  /*c0e0*/  BSSY B1, `(.L_x_394) ;  /* 0x0000006000017945 */ /* 0x000fe80003800000 */
[----:B------:R0:W-:Y:S01]  /*c0f0*/  @!P5 STG.E.U8 desc[UR36][R6.64+0x69], R77 ;  /* 0x0000694d0600d986 */ /* 0x0001e2000c101124 */
[----:B------:R-:W-:Y:S05]  /*c100*/  @P6 BRA `(.L_x_395) ;  /* 0x00000000000c6947 */ /* 0x000fea0003800000 */
[----:B------:R-:W0:Y:S02]  /*c110*/  LDG.E.U8 R16, desc[UR36][R154.64+0x68] ;  /* 0x000068249a107981 */ /* 0x000e24000c1e1100 */
[----:B0-----:R-:W-:-:S05]  /*c120*/  PRMT R3, R16, 0x8880, RZ ;  /* 0x0000888010037816 */ /* 0x001fca00000000ff */
[----:B------:R-:W-:-:S07]  /*c130*/  IMAD R2, R3, R18, RZ ;  /* 0x0000001203027224 */ /* 0x000fce00078e02ff */
.L_x_395:
[----:B------:R-:W-:Y:S05]  /*c140*/  BSYNC B1 ;  /* 0x0000000000017941 */ /* 0x000fea0003800000 */
.L_x_394:
[----:B0-----:R-:W-:Y:S01]  /*c150*/  @!P6 IMAD R3, R78, R17, R2 ;  /* 0x000000114e03e224 */ /* 0x001fe200078e0202 */
[----:B------:R-:W-:Y:S04]  /*c160*/  BSSY B1, `(.L_x_396) ;  /* 0x0000006000017945 */ /* 0x000fe80003800000 */
[----:B------:R0:W-:Y:S01]  /*c170*/  @!P6 STG.E.U8 desc[UR36][R8.64+0x68], R3 ;  /* 0x000068030800e986 */ /* 0x0001e2000c101124 */
[----:B------:R-:W-:Y:S05]  /*c180*/  @P1 BRA `(.L_x_397) ;  /* 0x00000000000c1947 */ /* 0x000fea0003800000 */
[----:B------:R-:W0:Y:S02]  /*c190*/  LDG.E.U8 R16, desc[UR36][R154.64+0x69] ;  /* 0x000069249a107981 */ /* 0x000e24000c1e1100 */
[----:B0-----:R-:W-:-:S05]  /*c1a0*/  PRMT R3, R16, 0x8880, RZ ;  /* 0x0000888010037816 */ /* 0x001fca00000000ff */
[----:B------:R-:W-:-:S07]  /*c1b0*/  IMAD R2, R3, R18, RZ ;  /* 0x0000001203027224 */ /* 0x000fce00078e02ff */
.L_x_397:
[----:B------:R-:W-:Y:S05]  /*c1c0*/  BSYNC B1 ;  /* 0x0000000000017941 */ /* 0x000fea0003800000 */
.L_x_396:
        /* <DEDUP_REMOVED lines=12> */
.L_x_399:
[----:B------:R-:W-:Y:S05]  /*c290*/  BSYNC B1 ;  /* 0x0000000000017941 */ /* 0x000fea0003800000 */
.L_x_398:
[----:B0-----:R-:W-:Y:S01]  /*c2a0*/  @!P4 IMAD R3, R80, R17, R2 ;  /* 0x000000115003c224 */ /* 0x001fe200078e0202 */
[----:B------:R-:W-:Y:S04]  /*c2b0*/  BSSY B1, `(.L_x_400) ;  /* 0x0000006000017945 */ /* 0x000fe80003800000 */
[----:B------:R0:W-:Y:S01]  /*c2c0*/  @!P4 STG.E.U8 desc[UR36][R6.64+0x70], R3 ;  /* 0x000070030600c986 */ /* 0x0001e2000c101124 */
[----:B------:R-:W-:Y:S05]  /*c2d0*/  @P3 BRA `(.L_x_401) ;  /* 0x00000000000c3947 */ /* 0x000fea0003800000 */
[----:B------:R-:W0:Y:S02]  /*c2e0*/  LDG.E.U8 R16, desc[UR36][R14.64+0x71] ;  /* 0x000071240e107981 */ /* 0x000e24000c1e1100 */
[----:B0-----:R-:W-:-:S05]  /*c2f0*/  PRMT R3, R16, 0x8880, RZ ;  /* 0x0000888010037816 */ /* 0x001fca00000000ff */
[----:B------:R-:W-:-:S07]  /*c300*/  IMAD R2, R3, R18, RZ ;  /* 0x0000001203027224 */ /* 0x000fce00078e02ff */
.L_x_401:
[----:B------:R-:W-:Y:S05]  /*c310*/  BSYNC B1 ;  /* 0x0000000000017941 */ /* 0x000fea0003800000 */
.L_x_400:
[----:B------:R-:W-:Y:S01]  /*c320*/  @!P3 IMAD R81, R81, R17, R2 ;  /* 0x000000115151b224 */ /* 0x000fe200078e0202 */
[----:B------:R-:W-:Y:S04]  /*c330*/  BSSY B1, `(.L_x_402) ;  /* 0x0000006000017945 */ /* 0x000fe80003800000 */
[----:B------:R0:W-:Y:S01]  /*c340*/  @!P3 STG.E.U8 desc[UR36][R6.64+0x71], R81 ;  /* 0x000071510600b986 */ /* 0x0001e2000c101124 */
[----:B------:R-:W-:Y:S05]  /*c350*/  @P5 BRA `(.L_x_403) ;  /* 0x00000000000c5947 */ /* 0x000fea0003800000 */
[----:B------:R-:W0:Y:S02]  /*c360*/  LDG.E.U8 R16, desc[UR36][R154.64+0x70] ;  /* 0x000070249a107981 */ /* 0x000e24000c1e1100 */
[----:B0-----:R-:W-:-:S05]  /*c370*/  PRMT R3, R16, 0x8880, RZ ;  /* 0x0000888010037816 */ /* 0x001fca00000000ff */
[----:B------:R-:W-:-:S07]  /*c380*/  IMAD R2, R3, R18, RZ ;  /* 0x0000001203027224 */ /* 0x000fce00078e02ff */
.L_x_403:
[----:B------:R-:W-:Y:S05]  /*c390*/  BSYNC B1 ;  /* 0x0000000000017941 */ /* 0x000fea0003800000 */
.L_x_402:
[----:B0-----:R-:W-:Y:S01]  /*c3a0*/  @!P5 IMAD R3, R82, R17, R2 ;  /* 0x000000115203d224 */ /* 0x001fe200078e0202 */
[----:B------:R-:W-:Y:S04]  /*c3b0*/  BSSY B1, `(.L_x_404) ;  /* 0x0000006000017945 */ /* 0x000fe80003800000 */
[----:B------:R0:W-:Y:S01]  /*c3c0*/  @!P5 STG.E.U8 desc[UR36][R8.64+0x70], R3 ;  /* 0x000070030800d986 */ /* 0x0001e2000c101124 */
[----:B------:R-:W-:Y:S05]  /*c3d0*/  @P6 BRA `(.L_x_405) ;  /* 0x00000000000c6947 */ /* 0x000fea0003800000 */
[----:B------:R-:W0:Y:S02]  /*c3e0*/  LDG.E.U8 R16, desc[UR36][R154.64+0x71] ;  /* 0x000071249a107981 */ /* 0x000e24000c1e1100 */
[----:B0-----:R-:W-:-:S05]  /*c3f0*/  PRMT R3, R16, 0x8880, RZ ;  /* 0x0000888010037816 */ /* 0x001fca00000000ff */
[----:B------:R-:W-:-:S07]  /*c400*/  IMAD R2, R3, R18, RZ ;  /* 0x0000001203027224 */ /* 0x000fce00078e02ff */
.L_x_405:
[----:B------:R-:W-:Y:S05]  /*c410*/  BSYNC B1 ;  /* 0x0000000000017941 */ /* 0x000fea0003800000 */
.L_x_404:
[----:B------:R-:W-:Y:S01]  /*c420*/  @!P6 IMAD R83, R83, R17, R2 ;  /* 0x000000115353e224 */ /* 0x000fe200078e0202 */
[----:B------:R-:W-:Y:S04]  /*c430*/  BSSY B1, `(.L_x_406) ;  /* 0x0000006000017945 */ /* 0x000fe80003800000 */
[----:B------:R0:W-:Y:S01]  /*c440*/  @!P6 STG.E.U8 desc[UR36][R8.64+0x71], R83 ;  /* 0x000071530800e986 */ /* 0x0001e2000c101124 */
[----:B------:R-:W-:Y:S05]  /*c450*/  @P1 BRA `(.L_x_407) ;  /* 0x00000000000c1947 */ /* 0x000fea0003800000 */
[----:B------:R-:W0:Y:S02]  /*c460*/  LDG.E.U8 R16, desc[UR36][R14.64+0x78] ;  /* 0x000078240e107981 */ /* 0x000e24000c1e1100 */
[----:B0-----:R-:W-:-:S05]  /*c470*/  PRMT R3, R16, 0x8880, RZ ;  /* 0x0000888010037816 */ /* 0x001fca00000000ff */
[----:B------:R-:W-:-:S07]  /*c480*/  IMAD R2, R3, R18, RZ ;  /* 0x0000001203027224 */ /* 0x000fce00078e02ff */
.L_x_407:
[----:B------:R-:W-:Y:S05]  /*c490*/  BSYNC B1 ;  /* 0x0000000000017941 */ /* 0x000fea0003800000 */
.L_x_406:
        /* <DEDUP_REMOVED lines=12> */
.L_x_409:
[----:B------:R-:W-:Y:S05]  /*c560*/  BSYNC B1 ;  /* 0x0000000000017941 */ /* 0x000fea0003800000 */
.L_x_408:
[----:B------:R-:W-:Y:S01]  /*c570*/  @!P4 IMAD R85, R85, R17, R2 ;  /* 0x000000115555c224 */ /* 0x000fe200078e0202 */
[----:B------:R-:W-:Y:S04]  /*c580*/  BSSY B1, `(.L_x_410) ;  /* 0x0000006000017945 */ /* 0x000fe80003800000 */
[----:B------:R0:W-:Y:S01]  /*c590*/  @!P4 STG.E.U8 desc[UR36][R6.64+0x79], R85 ;  /* 0x000079550600c986 */ /* 0x0001e2000c101124 */
[----:B------:R-:W-:Y:S05]  /*c5a0*/  @P3 BRA `(.L_x_411) ;  /* 0x00000000000c3947 */ /* 0x000fea0003800000 */
[----:B------:R-:W0:Y:S02]  /*c5b0*/  LDG.E.U8 R16, desc[UR36][R154.64+0x78] ;  /* 0x000078249a107981 */ /* 0x000e24000c1e1100 */
[----:B0-----:R-:W-:-:S05]  /*c5c0*/  PRMT R3, R16, 0x8880, RZ ;  /* 0x0000888010037816 */ /* 0x001fca00000000ff */
[----:B------:R-:W-:-:S07]  /*c5d0*/  IMAD R2, R3, R18, RZ ;  /* 0x0000001203027224 */ /* 0x000fce00078e02ff */
.L_x_411:
[----:B------:R-:W-:Y:S05]  /*c5e0*/  BSYNC B1 ;  /* 0x0000000000017941 */ /* 0x000fea0003800000 */
.L_x_410:
[----:B0-----:R-:W-:Y:S01]  /*c5f0*/  @!P3 IMAD R3, R86, R17, R2 ;  /* 0x000000115603b224 */ /* 0x001fe200078e0202 */
[----:B------:R-:W-:Y:S04]  /*c600*/  BSSY B1, `(.L_x_412) ;  /* 0x0000006000017945 */ /* 0x000fe80003800000 */
[----:B------:R0:W-:Y:S01]  /*c610*/  @!P3 STG.E.U8 desc[UR36][R8.64+0x78], R3 ;  /* 0x000078030800b986 */ /* 0x0001e2000c101124 */
[----:B------:R-:W-:Y:S05]  /*c620*/  @P5 BRA `(.L_x_413) ;  /* 0x00000000000c5947 */ /* 0x000fea0003800000 */
[----:B------:R-:W0:Y:S02]  /*c630*/  LDG.E.U8 R16, desc[UR36][R154.64+0x79] ;  /* 0x000079249a107981 */ /* 0x000e24000c1e1100 */
[----:B0-----:R-:W-:-:S05]  /*c640*/  PRMT R3, R16, 0x8880, RZ ;  /* 0x0000888010037816 */ /* 0x001fca00000000ff */
[----:B------:R-:W-:-:S07]  /*c650*/  IMAD R2, R3, R18, RZ ;  /* 0x0000001203027224 */ /* 0x000fce00078e02ff */
.L_x_413:
[----:B------:R-:W-:Y:S05]  /*c660*/  BSYNC B1 ;  /* 0x0000000000017941 */ /* 0x000fea0003800000 */
.L_x_412:
[----:B------:R-:W-:Y:S01]  /*c670*/  @!P5 IMAD R87, R87, R17, R2 ;  /* 0x000000115757d224 */ /* 0x000fe200078e0202 */
[----:B------:R-:W-:Y:S04]  /*c680*/  BSSY B1, `(.L_x_414) ;  /* 0x0000006000017945 */ /* 0x000fe80003800000 */
[----:B------:R0:W-:Y:S01]  /*c690*/  @!P5 STG.E.U8 desc[UR36][R8.64+0x79], R87 ;  /* 0x000079570800d986 */ /* 0x0001e2000c101124 */
[----:B------:R-:W-:Y:S05]  /*c6a0*/  @P6 BRA `(.L_x_415) ;  /* 0x00000000000c6947 */ /* 0x000fea0003800000 */
[----:B------:R-:W0:Y:S02]  /*c6b0*/  LDG.E.U8 R16, desc[UR36][R14.64+0x80] ;  /* 0x000080240e107981 */ /* 0x000e24000c1e1100 */
[----:B0-----:R-:W-:-:S05]  /*c6c0*/  PRMT R3, R16, 0x8880, RZ ;  /* 0x0000888010037816 */ /* 0x001fca00000000ff */
[----:B------:R-:W-:-:S07]  /*c6d0*/  IMAD R2, R3, R18, RZ ;  /* 0x0000001203027224 */ /* 0x000fce00078e02ff */
.L_x_415:
[----:B------:R-:W-:Y:S05]  /*c6e0*/  BSYNC B1 ;  /* 0x0000000000017941 */ /* 0x000fea0003800000 */
.L_x_414:
[----:B0-----:R-:W-:Y:S01]  /*c6f0*/  @!P6 IMAD R3, R88, R17, R2 ;  /* 0x000000115803e224 */ /* 0x001fe200078e0202 */
[----:B------:R-:W-:Y:S04]  /*c700*/  BSSY B1, `(.L_x_416) ;  /* 0x0000006000017945 */ /* 0x000fe80003800000 */
[----:B------:R0:W-:Y:S01]  /*c710*/  @!P6 STG.E.U8 desc[UR36][R6.64+0x80], R3 ;  /* 0x000080030600e986 */ /* 0x0001e2000c101124 */
[----:B------:R-:W-:Y:S05]  /*c720*/  @P1 BRA `(.L_x_417) ;  /* 0x00000000000c1947 */ /* 0x000fea0003800000 */
[----:B------:R-:W0:Y:S02]  /*c730*/  LDG.E.U8 R16, desc[UR36][R14.64+0x81] ;  /* 0x000081240e107981 */ /* 0x000e24000c1e1100 */
[----:B0-----:R-:W-:-:S05]  /*c740*/  PRMT R3, R16, 0x8880, RZ ;  /* 0x0000888010037816 */ /* 0x001fca00000000ff */
[----:B------:R-:W-:-:S07]  /*c750*/  IMAD R2, R3, R18, RZ ;  /* 0x0000001203027224 */ /* 0x000fce00078e02ff */
.L_x_417:
[----:B------:R-:W-:Y:S05]  /*c760*/  BSYNC B1 ;  /* 0x0000000000017941 */ /* 0x000fea0003800000 */
.L_x_416:
        /* <DEDUP_REMOVED lines=12> */
.L_x_419:
[----:B------:R-:W-:Y:S05]  /*c830*/  BSYNC B1 ;  /* 0x0000000000017941 */ /* 0x000fea0003800000 */
.L_x_418:
[----:B0-----:R-:W-:Y:S01]  /*c840*/  @!P4 IMAD R3, R90, R17, R2 ;  /* 0x000000115a03c224 */ /* 0x001fe200078e0202 */
[----:B------:R-:W-:Y:S04]  /*c850*/  BSSY B1, `(.L_x_420) ;  /* 0x0000006000017945 */ /* 0x000fe80003800000 */
[----:B------:R0:W-:Y:S01]  /*c860*/  @!P4 STG.E.U8 desc[UR36][R8.64+0x80], R3 ;  /* 0x000080030800c986 */ /* 0x0001e2000c101124 */
[----:B------:R-:W-:Y:S05]  /*c870*/  @P3 BRA `(.L_x_421) ;  /* 0x00000000000c3947 */ /* 0x000fea0003800000 */
[----:B------:R-:W0:Y:S02]  /*c880*/  LDG.E.U8 R16, desc[UR36][R154.64+0x81] ;  /* 0x000081249a107981 */ /* 0x000e24000c1e1100 */
[----:B0-----:R-:W-:-:S05]  /*c890*/  PRMT R3, R16, 0x8880, RZ ;  /* 0x0000888010037816 */ /* 0x001fca00000000ff */
[----:B------:R-:W-:-:S07]  /*c8a0*/  IMAD R2, R3, R18, RZ ;  /* 0x0000001203027224 */ /* 0x000fce00078e02ff */
.L_x_421:
[----:B------:R-:W-:Y:S05]  /*c8b0*/  BSYNC B1 ;  /* 0x0000000000017941 */ /* 0x000fea0003800000 */
.L_x_420:
[----:B------:R-:W-:Y:S01]  /*c8c0*/  @!P3 IMAD R91, R91, R17, R2 ;  /* 0x000000115b5bb224 */ /* 0x000fe200078e0202 */
[----:B------:R-:W-:Y:S04]  /*c8d0*/  BSSY B1, `(.L_x_422) ;  /* 0x0000006000017945 */ /* 0x000fe80003800000 */
[----:B------:R0:W-:Y:S01]  /*c8e0*/  @!P3 STG.E.U8 desc[UR36][R8.64+0x81], R91 ;  /* 0x0000815b0800b986 */ /* 0x0001e2000c101124 */
[----:B------:R-:W-:Y:S05]  /*c8f0*/  @P5 BRA `(.L_x_423) ;  /* 0x00000000000c5947 */ /* 0x000fea0003800000 */
[----:B------:R-:W0:Y:S02]  /*c900*/  LDG.E.U8 R16, desc[UR36][R14.64+0x88] ;  /* 0x000088240e107981 */ /* 0x000e24000c1e1100 */
[----:B0-----:R-:W-:-:S05]  /*c910*/  PRMT R3, R16, 0x8880, RZ ;  /* 0x0000888010037816 */ /* 0x001fca00000000ff */
[----:B------:R-:W-:-:S07]  /*c920*/  IMAD R2, R3, R18, RZ ;  /* 0x0000001203027224 */ /* 0x000fce00078e02ff */
.L_x_423:
[----:B------:R-:W-:Y:S05]  /*c930*/  BSYNC B1 ;  /* 0x0000000000017941 */ /* 0x000fea0003800000 */
.L_x_422:
[----:B0-----:R-:W-:Y:S01]  /*c940*/  @!P5 IMAD R3, R92, R17, R2 ;  /* 0x000000115c03d224 */ /* 0x001fe200078e0202 */
[----:B------:R-:W-:Y:S04]  /*c950*/  BSSY B1, `(.L_x_424) ;  /* 0x0000006000017945 */ /* 0x000fe80003800000 */
[----:B------:R0:W-:Y:S01]  /*c960*/  @!P5 STG.E.U8 desc[UR36][R6.64+0x88], R3 ;  /* 0x000088030600d986 */ /* 0x0001e2000c101124 */
[----:B------:R-:W-:Y:S05]  /*c970*/  @P6 BRA `(.L_x_425) ;  /* 0x00000000000c6947 */ /* 0x000fea0003800000 */
[----:B------:R-:W0:Y:S02]  /*c980*/  LDG.E.U8 R16, desc[UR36][R14.64+0x89] ;  /* 0x000089240e107981 */ /* 0x000e24000c1e1100 */
[----:B0-----:R-:W-:-:S05]  /*c990*/  PRMT R3, R16, 0x8880, RZ ;  /* 0x0000888010037816 */ /* 0x001fca00000000ff */
[----:B------:R-:W-:-:S07]  /*c9a0*/  IMAD R2, R3, R18, RZ ;  /* 0x0000001203027224 */ /* 0x000fce00078e02ff */
.L_x_425:
[----:B------:R-:W-:Y:S05]  /*c9b0*/  BSYNC B1 ;  /* 0x0000000000017941 */ /* 0x000fea0003800000 */
.L_x_424:
[----:B------:R-:W-:Y:S01]  /*c9c0*/  @!P6 IMAD R93, R93, R17, R2 ;  /* 0x000000115d5de224 */ /* 0x000fe200078e0202 */
[----:B------:R-:W-:Y:S04]  /*c9d0*/  BSSY B1, `(.L_x_426) ;  /* 0x0000006000017945 */ /* 0x000fe80003800000 */
[----:B------:R0:W-:Y:S01]  /*c9e0*/  @!P6 STG.E.U8 desc[UR36][R6.64+0x89], R93 ;  /* 0x0000895d0600e986 */ /* 0x0001e2000c101124 */
[----:B------:R-:W-:Y:S05]  /*c9f0*/  @P1 BRA `(.L_x_427) ;  /* 0x00000000000c1947 */ /* 0x000fea0003800000 */
[----:B------:R-:W0:Y:S02]  /*ca00*/  LDG.E.U8 R16, desc[UR36][R154.64+0x88] ;  /* 0x000088249a107981 */ /* 0x000e24000c1e1100 */
[----:B0-----:R-:W-:-:S05]  /*ca10*/  PRMT R3, R16, 0x8880, RZ ;  /* 0x0000888010037816 */ /* 0x001fca00000000ff */
[----:B------:R-:W-:-:S07]  /*ca20*/  IMAD R2, R3, R18, RZ ;  /* 0x0000001203027224 */ /* 0x000fce00078e02ff */
.L_x_427:
[----:B------:R-:W-:Y:S05]  /*ca30*/  BSYNC B1 ;  /* 0x0000000000017941 */ /* 0x000fea0003800000 */
.L_x_426:
        /* <DEDUP_REMOVED lines=12> */
.L_x_429:
[----:B------:R-:W-:Y:S05]  /*cb00*/  BSYNC B1 ;  /* 0x0000000000017941 */ /* 0x000fea0003800000 */
.L_x_428:
[----:B------:R-:W-:Y:S01]  /*cb10*/  @!P4 IMAD R95, R95, R17, R2 ;  /* 0x000000115f5fc224 */ /* 0x000fe200078e0202 */
[----:B------:R-:W-:Y:S04]  /*cb20*/  BSSY B1, `(.L_x_430) ;  /* 0x0000006000017945 */ /* 0x000fe80003800000 */
[----:B------:R0:W-:Y:S01]  /*cb30*/  @!P4 STG.E.U8 desc[UR36][R8.64+0x89], R95 ;  /* 0x0000895f0800c986 */ /* 0x0001e2000c101124 */
[----:B------:R-:W-:Y:S05]  /*cb40*/  @P3 BRA `(.L_x_431) ;  /* 0x00000000000c3947 */ /* 0x000fea0003800000 */
[----:B------:R-:W0:Y:S02]  /*cb50*/  LDG.E.U8 R16, desc[UR36][R14.64+0x90] ;  /* 0x000090240e107981 */ /* 0x000e24000c1e1100 */
[----:B0-----:R-:W-:-:S05]  /*cb60*/  PRMT R3, R16, 0x8880, RZ ;  /* 0x0000888010037816 */ /* 0x001fca00000000ff */
[----:B------:R-:W-:-:S07]  /*cb70*/  IMAD R2, R3, R18, RZ ;  /* 0x0000001203027224 */ /* 0x000fce00078e02ff */
.L_x_431:
[----:B------:R-:W-:Y:S05]  /*cb80*/  BSYNC B1 ;  /* 0x0000000000017941 */ /* 0x000fea0003800000 */
.L_x_430:
[----:B0-----:R-:W-:Y:S01]  /*cb90*/  @!P3 IMAD R3, R96, R17, R2 ;  /* 0x000000116003b224 */ /* 0x001fe200078e0202 */
[----:B------:R-:W-:Y:S04]  /*cba0*/  BSSY B1, `(.L_x_432) ;  /* 0x0000006000017945 */ /* 0x000fe80003800000 */
[----:B------:R0:W-:Y:S01]  /*cbb0*/  @!P3 STG.E.U8 desc[UR36][R6.64+0x90], R3 ;  /* 0x000090030600b986 */ /* 0x0001e2000c101124 */
[----:B------:R-:W-:Y:S05]  /*cbc0*/  @P5 BRA `(.L_x_433) ;  /* 0x00000000000c5947 */ /* 0x000fea0003800000 */
[----:B------:R-:W0:Y:S02]  /*cbd0*/  LDG.E.U8 R16, desc[UR36][R14.64+0x91] ;  /* 0x000091240e107981 */ /* 0x000e24000c1e1100 */
[----:B0-----:R-:W-:-:S05]  /*cbe0*/  PRMT R3, R16, 0x8880, RZ ;  /* 0x0000888010037816 */ /* 0x001fca00000000ff */
[----:B------:R-:W-:-:S07]  /*cbf0*/  IMAD R2, R3, R18, RZ ;  /* 0x0000001203027224 */ /* 0x000fce00078e02ff */
.L_x_433:
[----:B------:R-:W-:Y:S05]  /*cc00*/  BSYNC B1 ;  /* 0x0000000000017941 */ /* 0x000fea0003800000 */
.L_x_432:
[----:B------:R-:W-:Y:S01]  /*cc10*/  @!P5 IMAD R97, R97, R17, R2 ;  /* 0x000000116161d224 */ /* 0x000fe200078e0202 */
[----:B------:R-:W-:Y:S04]  /*cc20*/  BSSY B1, `(.L_x_434) ;  /* 0x0000006000017945 */ /* 0x000fe80003800000 */
[----:B------:R0:W-:Y:S01]  /*cc30*/  @!P5 STG.E.U8 desc[UR36][R6.64+0x91], R97 ;  /* 0x000091610600d986 */ /* 0x0001e2000c101124 */
[----:B------:R-:W-:Y:S05]  /*cc40*/  @P6 BRA `(.L_x_435) ;  /* 0x00000000000c6947 */ /* 0x000fea0003800000 */
[----:B------:R-:W0:Y:S02]  /*cc50*/  LDG.E.U8 R16, desc[UR36][R154.64+0x90] ;  /* 0x000090249a107981 */ /* 0x000e24000c1e1100 */
[----:B0-----:R-:W-:-:S05]  /*cc60*/  PRMT R3, R16, 0x8880, RZ ;  /* 0x0000888010037816 */ /* 0x001fca00000000ff */
[----:B------:R-:W-:-:S07]  /*cc70*/  IMAD R2, R3, R18, RZ ;  /* 0x0000001203027224 */ /* 0x000fce00078e02ff */
.L_x_435:
[----:B------:R-:W-:Y:S05]  /*cc80*/  BSYNC B1 ;  /* 0x0000000000017941 */ /* 0x000fea0003800000 */
.L_x_434:
[----:B0-----:R-:W-:Y:S01]  /*cc90*/  @!P6 IMAD R3, R98, R17, R2 ;  /* 0x000000116203e224 */ /* 0x001fe200078e0202 */
[----:B------:R-:W-:Y:S04]  /*cca0*/  BSSY B1, `(.L_x_436) ;  /* 0x0000006000017945 */ /* 0x000fe80003800000 */
[----:B------:R0:W-:Y:S01]  /*ccb0*/  @!P6 STG.E.U8 desc[UR36][R8.64+0x90], R3 ;  /* 0x000090030800e986 */ /* 0x0001e2000c101124 */
[----:B------:R-:W-:Y:S05]  /*ccc0*/  @P1 BRA `(.L_x_437) ;  /* 0x00000000000c1947 */ /* 0x000fea0003800000 */
[----:B------:R-:W0:Y:S02]  /*ccd0*/  LDG.E.U8 R16, desc[UR36][R154.64+0x91] ;  /* 0x000091249a107981 */ /* 0x000e24000c1e1100 */
[----:B0-----:R-:W-:-:S05]  /*cce0*/  PRMT R3, R16, 0x8880, RZ ;  /* 0x0000888010037816 */ /* 0x001fca00000000ff */
[----:B------:R-:W-:-:S07]  /*ccf0*/  IMAD R2, R3, R18, RZ ;  /* 0x0000001203027224 */ /* 0x000fce00078e02ff */
.L_x_437:
[----:B------:R-:W-:Y:S05]  /*cd00*/  BSYNC B1 ;  /* 0x0000000000017941 */ /* 0x000fea0003800000 */
.L_x_436:
        /* <DEDUP_REMOVED lines=12> */
.L_x_439:
[----:B------:R-:W-:Y:S05]  /*cdd0*/  BSYNC B1 ;  /* 0x0000000000017941 */ /* 0x000fea0003800000 */
.L_x_438:
[----:B0-----:R-:W-:Y:S01]  /*cde0*/  @!P4 IMAD R3, R100, R17, R2 ;  /* 0x000000116403c224 */ /* 0x001fe200078e0202 */
[----:B------:R-:W-:Y:S04]  /*cdf0*/  BSSY B1, `(.L_x_440) ;  /* 0x0000006000017945 */ /* 0x000fe80003800000 */
[----:B------:R0:W-:Y:S01]  /*ce00*/  @!P4 STG.E.U8 desc[UR36][R6.64+0x98], R3 ;  /* 0x000098030600c986 */ /* 0x0001e2000c101124 */
[----:B------:R-:W-:Y:S05]  /*ce10*/  @P3 BRA `(.L_x_441) ;  /* 0x00000000000c3947 */ /* 0x000fea0003800000 */
[----:B------:R-:W0:Y:S02]  /*ce20*/  LDG.E.U8 R16, desc[UR36][R14.64+0x99] ;  /* 0x000099240e107981 */ /* 0x000e24000c1e1100 */
[----:B0-----:R-:W-:-:S05]  /*ce30*/  PRMT R3, R16, 0x8880, RZ ;  /* 0x0000888010037816 */ /* 0x001fca00000000ff */
[----:B------:R-:W-:-:S07]  /*ce40*/  IMAD R2, R3, R18, RZ ;  /* 0x0000001203027224 */ /* 0x000fce00078e02ff */
.L_x_441:
[----:B------:R-:W-:Y:S05]  /*ce50*/  BSYNC B1 ;  /* 0x0000000000017941 */ /* 0x000fea0003800000 */
.L_x_440:
[----:B------:R-:W-:Y:S01]  /*ce60*/  @!P3 IMAD R101, R101, R17, R2 ;  /* 0x000000116565b224 */ /* 0x000fe200078e0202 */
[----:B------:R-:W-:Y:S04]  /*ce70*/  BSSY B1, `(.L_x_442) ;  /* 0x0000006000017945 */ /* 0x000fe80003800000 */
[----:B------:R0:W-:Y:S01]  /*ce80*/  @!P3 STG.E.U8 desc[UR36][R6.64+0x99], R101 ;  /* 0x000099650600b986 */ /* 0x0001e2000c101124 */
[----:B------:R-:W-:Y:S05]  /*ce90*/  @P5 BRA `(.L_x_443) ;  /* 0x00000000000c5947 */ /* 0x000fea0003800000 */
[----:B------:R-:W0:Y:S02]  /*cea0*/  LDG.E.U8 R16, desc[UR36][R154.64+0x98] ;  /* 0x000098249a107981 */ /* 0x000e24000c1e1100 */
[----:B0-----:R-:W-:-:S05]  /*ceb0*/  PRMT R3, R16, 0x8880, RZ ;  /* 0x0000888010037816 */ /* 0x001fca00000000ff */
[----:B------:R-:W-:-:S07]  /*cec0*/  IMAD R2, R3, R18, RZ ;  /* 0x0000001203027224 */ /* 0x000fce00078e02ff */
.L_x_443:
[----:B------:R-:W-:Y:S05]  /*ced0*/  BSYNC B1 ;  /* 0x0000000000017941 */ /* 0x000fea0003800000 */
.L_x_442:
[----:B0-----:R-:W-:Y:S01]  /*cee0*/  @!P5 IMAD R3, R102, R17, R2 ;  /* 0x000000116603d224 */ /* 0x001fe200078e0202 */
[----:B------:R-:W-:Y:S04]  /*cef0*/  BSSY B1, `(.L_x_444) ;  /* 0x0000006000017945 */ /* 0x000fe80003800000 */
[----:B------:R0:W-:Y:S01]  /*cf00*/  @!P5 STG.E.U8 desc[UR36][R8.64+0x98], R3 ;  /* 0x000098030800d986 */ /* 0x0001e2000c101124 */
[----:B------:R-:W-:Y:S05]  /*cf10*/  @P6 BRA `(.L_x_445) ;  /* 0x00000000000c6947 */ /* 0x000fea0003800000 */
[----:B------:R-:W0:Y:S02]  /*cf20*/  LDG.E.U8 R16, desc[UR36][R154.64+0x99] ;  /* 0x000099249a107981 */ /* 0x000e24000c1e1100 */
[----:B0-----:R-:W-:-:S05]  /*cf30*/  PRMT R3, R16, 0x8880, RZ ;  /* 0x0000888010037816 */ /* 0x001fca00000000ff */
[----:B------:R-:W-:-:S07]  /*cf40*/  IMAD R2, R3, R18, RZ ;  /* 0x0000001203027224 */ /* 0x000fce00078e02ff */
.L_x_445:
[----:B------:R-:W-:Y:S05]  /*cf50*/  BSYNC B1 ;  /* 0x0000000000017941 */ /* 0x000fea0003800000 */
.L_x_444:
[----:B------:R-:W-:Y:S01]  /*cf60*/  @!P6 IMAD R103, R103, R17, R2 ;  /* 0x000000116767e224 */ /* 0x000fe200078e0202 */
[----:B------:R-:W-:Y:S04]  /*cf70*/  BSSY B1, `(.L_x_446) ;  /* 0x0000006000017945 */ /* 0x000fe80003800000 */
[----:B------:R0:W-:Y:S01]  /*cf80*/  @!P6 STG.E.U8 desc[UR36][R8.64+0x99], R103 ;  /* 0x000099670800e986 */ /* 0x0001e2000c101124 */
[----:B------:R-:W-:Y:S05]  /*cf90*/  @P1 BRA `(.L_x_447) ;  /* 0x00000000000c1947 */ /* 0x000fea0003800000 */
[----:B------:R-:W0:Y:S02]  /*cfa0*/  LDG.E.U8 R16, desc[UR36][R14.64+0xa0] ;  /* 0x0000a0240e107981 */ /* 0x000e24000c1e1100 */
[----:B0-----:R-:W-:-:S05]  /*cfb0*/  PRMT R3, R16, 0x8880, RZ ;  /* 0x0000888010037816 */ /* 0x001fca00000000ff */
[----:B------:R-:W-:-:S07]  /*cfc0*/  IMAD R2, R3, R18, RZ ;  /* 0x0000001203027224 */ /* 0x000fce00078e02ff */
.L_x_447:
[----:B------:R-:W-:Y:S05]  /*cfd0*/  BSYNC B1 ;  /* 0x0000000000017941 */ /* 0x000fea0003800000 */
.L_x_446:
        /* <DEDUP_REMOVED lines=12> */
.L_x_449:
[----:B------:R-:W-:Y:S05]  /*d0a0*/  BSYNC B1 ;  /* 0x0000000000017941 */ /* 0x000fea0003800000 */
.L_x_448:
[----:B------:R-:W-:Y:S01]  /*d0b0*/  @!P4 IMAD R105, R105, R17, R2 ;  /* 0x000000116969c224 */ /* 0x000fe200078e0202 */
[----:B------:R-:W-:Y:S04]  /*d0c0*/  BSSY B1, `(.L_x_450) ;  /* 0x0000006000017945 */ /* 0x000fe80003800000 */
[----:B------:R0:W-:Y:S01]  /*d0d0*/  @!P4 STG.E.U8 desc[UR36][R6.64+0xa1], R105 ;  /* 0x0000a1690600c986 */ /* 0x0001e2000c101124 */
[----:B------:R-:W-:Y:S05]  /*d0e0*/  @P3 BRA `(.L_x_451) ;  /* 0x00000000000c3947 */ /* 0x000fea0003800000 */
[----:B------:R-:W0:Y:S02]  /*d0f0*/  LDG.E.U8 R16, desc[UR36][R154.64+0xa0] ;  /* 0x0000a0249a107981 */ /* 0x000e24000c1e1100 */
[----:B0-----:R-:W-:-:S05]  /*d100*/  PRMT R3, R16, 0x8880, RZ ;  /* 0x0000888010037816 */ /* 0x001fca00000000ff */
[----:B------:R-:W-:-:S07]  /*d110*/  IMAD R2, R3, R18, RZ ;  /* 0x0000001203027224 */ /* 0x000fce00078e02ff */
.L_x_451:
[----:B------:R-:W-:Y:S05]  /*d120*/  BSYNC B1 ;  /* 0x0000000000017941 */ /* 0x000fea0003800000 */
.L_x_450:
[----:B0-----:R-:W-:Y:S01]  /*d130*/  @!P3 IMAD R3, R106, R17, R2 ;  /* 0x000000116a03b224 */ /* 0x001fe200078e0202 */
[----:B------:R-:W-:Y:S04]  /*d140*/  BSSY B1, `(.L_x_452) ;  /* 0x0000006000017945 */ /* 0x000fe80003800000 */
[----:B------:R0:W-:Y:S01]  /*d150*/  @!P3 STG.E.U8 desc[UR36][R8.64+0xa0], R3 ;  /* 0x0000a0030800b986 */ /* 0x0001e2000c101124 */
[----:B------:R-:W-:Y:S05]  /*d160*/  @P5 BRA `(.L_x_453) ;  /* 0x00000000000c5947 */ /* 0x000fea0003800000 */
[----:B------:R-:W0:Y:S02]  /*d170*/  LDG.E.U8 R16, desc[UR36][R154.64+0xa1] ;  /* 0x0000a1249a107981 */ /* 0x000e24000c1e1100 */
[----:B0-----:R-:W-:-:S05]  /*d180*/  PRMT R3, R16, 0x8880, RZ ;  /* 0x0000888010037816 */ /* 0x001fca00000000ff */
[----:B------:R-:W-:-:S07]  /*d190*/  IMAD R2, R3, R18, RZ ;  /* 0x0000001203027224 */ /* 0x000fce00078e02ff */
.L_x_453:
[----:B------:R-:W-:Y:S05]  /*d1a0*/  BSYNC B1 ;  /* 0x0000000000017941 */ /* 0x000fea0003800000 */
.L_x_452:
[----:B------:R-:W-:Y:S01]  /*d1b0*/  @!P5 IMAD R107, R107, R17, R2 ;  /* 0x000000116b6bd224 */ /* 0x000fe200078e0202 */
[----:B------:R-:W-:Y:S04]  /*d1c0*/  BSSY B1, `(.L_x_454) ;  /* 0x0000006000017945 */ /* 0x000fe80003800000 */
[----:B------:R0:W-:Y:S01]  /*d1d0*/  @!P5 STG.E.U8 desc[UR36][R8.64+0xa1], R107 ;  /* 0x0000a16b0800d986 */ /* 0x0001e2000c101124 */
[----:B------:R-:W-:Y:S05]  /*d1e0*/  @P6 BRA `(.L_x_455) ;  /* 0x00000000000c6947 */ /* 0x000fea0003800000 */
[----:B------:R-:W0:Y:S02]  /*d1f0*/  LDG.E.U8 R16, desc[UR36][R14.64+0xa8] ;  /* 0x0000a8240e107981 */ /* 0x000e24000c1e1100 */
[----:B0-----:R-:W-:-:S05]  /*d200*/  PRMT R3, R16, 0x8880, RZ ;  /* 0x0000888010037816 */ /* 0x001fca00000000ff */
[----:B------:R-:W-:-:S07]  /*d210*/  IMAD R2, R3, R18, RZ ;  /* 0x0000001203027224 */ /* 0x000fce00078e02ff */
.L_x_455:
[----:B------:R-:W-:Y:S05]  /*d220*/  BSYNC B1 ;  /* 0x0000000000017941 */ /* 0x000fea0003800000 */
.L_x_454:
[----:B0-----:R-:W-:Y:S01]  /*d230*/  @!P6 IMAD R3, R108, R17, R2 ;  /* 0x000000116c03e224 */ /* 0x001fe200078e0202 */
[----:B------:R-:W-:Y:S04]  /*d240*/  BSSY B1, `(.L_x_456) ;  /* 0x0000006000017945 */ /* 0x000fe80003800000 */
[----:B------:R0:W-:Y:S01]  /*d250*/  @!P6 STG.E.U8 desc[UR36][R6.64+0xa8], R3 ;  /* 0x0000a8030600e986 */ /* 0x0001e2000c101124 */
[----:B------:R-:W-:Y:S05]  /*d260*/  @P1 BRA `(.L_x_457) ;  /* 0x00000000000c1947 */ /* 0x000fea0003800000 */
[----:B------:R-:W0:Y:S02]  /*d270*/  LDG.E.U8 R16, desc[UR36][R14.64+0xa9] ;  /* 0x0000a9240e107981 */ /* 0x000e24000c1e1100 */
[----:B0-----:R-:W-:-:S05]  /*d280*/  PRMT R3, R16, 0x8880, RZ ;  /* 0x0000888010037816 */ /* 0x001fca00000000ff */
[----:B------:R-:W-:-:S07]  /*d290*/  IMAD R2, R3, R18, RZ ;  /* 0x0000001203027224 */ /* 0x000fce00078e02ff */
.L_x_457:
[----:B------:R-:W-:Y:S05]  /*d2a0*/  BSYNC B1 ;  /* 0x0000000000017941 */ /* 0x000fea0003800000 */
.L_x_456:
        /* <DEDUP_REMOVED lines=12> */
.L_x_459:
[----:B------:R-:W-:Y:S05]  /*d370*/  BSYNC B1 ;  /* 0x0000000000017941 */ /* 0x000fea0003800000 */
.L_x_458:
[----:B0-----:R-:W-:Y:S01]  /*d380*/  @!P4 IMAD R3, R110, R17, R2 ;  /* 0x000000116e03c224 */ /* 0x001fe200078e0202 */
[----:B------:R-:W-:Y:S04]  /*d390*/  BSSY B1, `(.L_x_460) ;  /* 0x0000006000017945 */ /* 0x000fe80003800000 */
[----:B------:R0:W-:Y:S01]  /*d3a0*/  @!P4 STG.E.U8 desc[UR36][R8.64+0xa8], R3 ;  /* 0x0000a8030800c986 */ /* 0x0001e2000c101124 */
[----:B------:R-:W-:Y:S05]  /*d3b0*/  @P3 BRA `(.L_x_461) ;  /* 0x00000000000c3947 */ /* 0x000fea0003800000 */
[----:B------:R-:W0:Y:S02]  /*d3c0*/  LDG.E.U8 R16, desc[UR36][R154.64+0xa9] ;  /* 0x0000a9249a107981 */ /* 0x000e24000c1e1100 */
[----:B0-----:R-:W-:-:S05]  /*d3d0*/  PRMT R3, R16, 0x8880, RZ ;  /* 0x0000888010037816 */ /* 0x001fca00000000ff */
[----:B------:R-:W-:-:S07]  /*d3e0*/  IMAD R2, R3, R18, RZ ;  /* 0x0000001203027224 */ /* 0x000fce00078e02ff */
.L_x_461:
[----:B------:R-:W-:Y:S05]  /*d3f0*/  BSYNC B1 ;  /* 0x0000000000017941 */ /* 0x000fea0003800000 */
.L_x_460:
[----:B------:R-:W-:Y:S01]  /*d400*/  @!P3 IMAD R111, R111, R17, R2 ;  /* 0x000000116f6fb224 */ /* 0x000fe200078e0202 */
[----:B------:R-:W-:Y:S04]  /*d410*/  BSSY B1, `(.L_x_462) ;  /* 0x0000006000017945 */ /* 0x000fe80003800000 */
[----:B------:R0:W-:Y:S01]  /*d420*/  @!P3 STG.E.U8 desc[UR36][R8.64+0xa9], R111 ;  /* 0x0000a96f0800b986 */ /* 0x0001e2000c101124 */
[----:B------:R-:W-:Y:S05]  /*d430*/  @P5 BRA `(.L_x_463) ;  /* 0x00000000000c5947 */ /* 0x000fea0003800000 */
[----:B------:R-:W0:Y:S02]  /*d440*/  LDG.E.U8 R16, desc[UR36][R14.64+0xb0] ;  /* 0x0000b0240e107981 */ /* 0x000e24000c1e1100 */
[----:B0-----:R-:W-:-:S05]  /*d450*/  PRMT R3, R16, 0x8880, RZ ;  /* 0x0000888010037816 */ /* 0x001fca00000000ff */
[----:B------:R-:W-:-:S07]  /*d460*/  IMAD R2, R3, R18, RZ ;  /* 0x0000001203027224 */ /* 0x000fce00078e02ff */
.L_x_463:
[----:B------:R-:W-:Y:S05]  /*d470*/  BSYNC B1 ;  /* 0x0000000000017941 */ /* 0x000fea0003800000 */
.L_x_462:
[----:B0-----:R-:W-:Y:S01]  /*d480*/  @!P5 IMAD R3, R112, R17, R2 ;  /* 0x000000117003d224 */ /* 0x001fe200078e0202 */
[----:B------:R-:W-:Y:S04]  /*d490*/  BSSY B1, `(.L_x_464) ;  /* 0x0000006000017945 */ /* 0x000fe80003800000 */
[----:B------:R0:W-:Y:S01]  /*d4a0*/  @!P5 STG.E.U8 desc[UR36][R6.64+0xb0], R3 ;  /* 0x0000b0030600d986 */ /* 0x0001e2000c101124 */
[----:B------:R-:W-:Y:S05]  /*d4b0*/  @P6 BRA `(.L_x_465) ;  /* 0x00000000000c6947 */ /* 0x000fea0003800000 */
[----:B------:R-:W0:Y:S02]  /*d4c0*/  LDG.E.U8 R16, desc[UR36][R14.64+0xb1] ;  /* 0x0000b1240e107981 */ /* 0x000e24000c1e1100 */
[----:B0-----:R-:W-:-:S05]  /*d4d0*/  PRMT R3, R16, 0x8880, RZ ;  /* 0x0000888010037816 */ /* 0x001fca00000000ff */
[----:B------:R-:W-:-:S07]  /*d4e0*/  IMAD R2, R3, R18, RZ ;  /* 0x0000001203027224 */ /* 0x000fce00078e02ff */
.L_x_465:
[----:B------:R-:W-:Y:S05]  /*d4f0*/  BSYNC B1 ;  /* 0x0000000000017941 */ /* 0x000fea0003800000 */
.L_x_464:
[----:B------:R-:W-:Y:S01]  /*d500*/  @!P6 IMAD R113, R113, R17, R2 ;  /* 0x000000117171e224 */ /* 0x000fe200078e0202 */
[----:B------:R-:W-:Y:S04]  /*d510*/  BSSY B1, `(.L_x_466) ;  /* 0x0000006000017945 */ /* 0x000fe80003800000 */
[----:B------:R0:W-:Y:S01]  /*d520*/  @!P6 STG.E.U8 desc[UR36][R6.64+0xb1], R113 ;  /* 0x0000b1710600e986 */ /* 0x0001e2000c101124 */
[----:B------:R-:W-:Y:S05]  /*d530*/  @P1 BRA `(.L_x_467) ;  /* 0x00000000000c1947 */ /* 0x000fea0003800000 */
[----:B------:R-:W0:Y:S02]  /*d540*/  LDG.E.U8 R16, desc[UR36][R154.64+0xb0] ;  /* 0x0000b0249a107981 */ /* 0x000e24000c1e1100 */
[----:B0-----:R-:W-:-:S05]  /*d550*/  PRMT R3, R16, 0x8880, RZ ;  /* 0x0000888010037816 */ /* 0x001fca00000000ff */
[----:B------:R-:W-:-:S07]  /*d560*/  IMAD R2, R3, R18, RZ ;  /* 0x0000001203027224 */ /* 0x000fce00078e02ff */
.L_x_467:
[----:B------:R-:W-:Y:S05]  /*d570*/  BSYNC B1 ;  /* 0x0000000000017941 */ /* 0x000fea0003800000 */
.L_x_466:
        /* <DEDUP_REMOVED lines=12> */
.L_x_469:
[----:B------:R-:W-:Y:S05]  /*d640*/  BSYNC B1 ;  /* 0x0000000000017941 */ /* 0x000fea0003800000 */
.L_x_468:
[----:B------:R-:W-:Y:S01]  /*d650*/  @!P4 IMAD R115, R115, R17, R2 ;  /* 0x000000117373c224 */ /* 0x000fe200078e0202 */
[----:B------:R-:W-:Y:S04]  /*d660*/  BSSY B1, `(.L_x_470) ;  /* 0x0000006000017945 */ /* 0x000fe80003800000 */
[----:B------:R0:W-:Y:S01]  /*d670*/  @!P4 STG.E.U8 desc[UR36][R8.64+0xb1], R115 ;  /* 0x0000b1730800c986 */ /* 0x0001e2000c101124 */
[----:B------:R-:W-:Y:S05]  /*d680*/  @P3 BRA `(.L_x_471) ;  /* 0x00000000000c3947 */ /* 0x000fea0003800000 */
[----:B------:R-:W0:Y:S02]  /*d690*/  LDG.E.U8 R16, desc[UR36][R14.64+0xb8] ;  /* 0x0000b8240e107981 */ /* 0x000e24000c1e1100 */
[----:B0-----:R-:W-:-:S05]  /*d6a0*/  PRMT R3, R16, 0x8880, RZ ;  /* 0x0000888010037816 */ /* 0x001fca00000000ff */
[----:B------:R-:W-:-:S07]  /*d6b0*/  IMAD R2, R3, R18, RZ ;  /* 0x0000001203027224 */ /* 0x000fce00078e02ff */
.L_x_471:
[----:B------:R-:W-:Y:S05]  /*d6c0*/  BSYNC B1 ;  /* 0x0000000000017941 */ /* 0x000fea0003800000 */
.L_x_470:
[----:B0-----:R-:W-:Y:S01]  /*d6d0*/  @!P3 IMAD R3, R116, R17, R2 ;  /* 0x000000117403b224 */ /* 0x001fe200078e0202 */
[----:B------:R-:W-:Y:S04]  /*d6e0*/  BSSY B1, `(.L_x_472) ;  /* 0x0000006000017945 */ /* 0x000fe80003800000 */
[----:B------:R0:W-:Y:S01]  /*d6f0*/  @!P3 STG.E.U8 desc[UR36][R6.64+0xb8], R3 ;  /* 0x0000b8030600b986 */ /* 0x0001e2000c101124 */
[----:B------:R-:W-:Y:S05]  /*d700*/  @P5 BRA `(.L_x_473) ;  /* 0x00000000000c5947 */ /* 0x000fea0003800000 */
[----:B------:R-:W0:Y:S02]  /*d710*/  LDG.E.U8 R16, desc[UR36][R14.64+0xb9] ;  /* 0x0000b9240e107981 */ /* 0x000e24000c1e1100 */
[----:B0-----:R-:W-:-:S05]  /*d720*/  PRMT R3, R16, 0x8880, RZ ;  /* 0x0000888010037816 */ /* 0x001fca00000000ff */
[----:B------:R-:W-:-:S07]  /*d730*/  IMAD R2, R3, R18, RZ ;  /* 0x0000001203027224 */ /* 0x000fce00078e02ff */
.L_x_473:
[----:B------:R-:W-:Y:S05]  /*d740*/  BSYNC B1 ;  /* 0x0000000000017941 */ /* 0x000fea0003800000 */
.L_x_472:
[----:B------:R-:W-:Y:S01]  /*d750*/  @!P5 IMAD R117, R117, R17, R2 ;  /* 0x000000117575d224 */ /* 0x000fe200078e0202 */
[----:B------:R-:W-:Y:S04]  /*d760*/  BSSY B1, `(.L_x_474) ;  /* 0x0000006000017945 */ /* 0x000fe80003800000 */
[----:B------:R0:W-:Y:S01]  /*d770*/  @!P5 STG.E.U8 desc[UR36][R6.64+0xb9], R117 ;  /* 0x0000b9750600d986 */ /* 0x0001e2000c101124 */
[----:B------:R-:W-:Y:S05]  /*d780*/  @P6 BRA `(.L_x_475) ;  /* 0x00000000000c6947 */ /* 0x000fea0003800000 */
[----:B------:R-:W0:Y:S02]  /*d790*/  LDG.E.U8 R16, desc[UR36][R154.64+0xb8] ;  /* 0x0000b8249a107981 */ /* 0x000e24000c1e1100 */
[----:B0-----:R-:W-:-:S05]  /*d7a0*/  PRMT R3, R16, 0x8880, RZ ;  /* 0x0000888010037816 */ /* 0x001fca00000000ff */
[----:B------:R-:W-:-:S07]  /*d7b0*/  IMAD R2, R3, R18, RZ ;  /* 0x0000001203027224 */ /* 0x000fce00078e02ff */
.L_x_475:
[----:B------:R-:W-:Y:S05]  /*d7c0*/  BSYNC B1 ;  /* 0x0000000000017941 */ /* 0x000fea0003800000 */
.L_x_474:
[----:B0-----:R-:W-:Y:S01]  /*d7d0*/  @!P6 IMAD R3, R118, R17, R2 ;  /* 0x000000117603e224 */ /* 0x001fe200078e0202 */
[----:B------:R-:W-:Y:S04]  /*d7e0*/  BSSY B1, `(.L_x_476) ;  /* 0x0000006000017945 */ /* 0x000fe80003800000 */
[----:B------:R0:W-:Y:S01]  /*d7f0*/  @!P6 STG.E.U8 desc[UR36][R8.64+0xb8], R3 ;  /* 0x0000b8030800e986 */ /* 0x0001e2000c101124 */
[----:B------:R-:W-:Y:S05]  /*d800*/  @P1 BRA `(.L_x_477) ;  /* 0x00000000000c1947 */ /* 0x000fea0003800000 */
[----:B------:R-:W0:Y:S02]  /*d810*/  LDG.E.U8 R16, desc[UR36][R154.64+0xb9] ;  /* 0x0000b9249a107981 */ /* 0x000e24000c1e1100 */
[----:B0-----:R-:W-:-:S05]  /*d820*/  PRMT R3, R16, 0x8880, RZ ;  /* 0x0000888010037816 */ /* 0x001fca00000000ff */
[----:B------:R-:W-:-:S07]  /*d830*/  IMAD R2, R3, R18, RZ ;  /* 0x0000001203027224 */ /* 0x000fce00078e02ff */
.L_x_477:
[----:B------:R-:W-:Y:S05]  /*d840*/  BSYNC B1 ;  /* 0x0000000000017941 */ /* 0x000fea0003800000 */
.L_x_476:
        /* <DEDUP_REMOVED lines=12> */
.L_x_479:
[----:B------:R-:W-:Y:S05]  /*d910*/  BSYNC B1 ;  /* 0x0000000000017941 */ /* 0x000fea0003800000 */
.L_x_478:
[----:B0-----:R-:W-:Y:S01]  /*d920*/  @!P4 IMAD R3, R120, R17, R2 ;  /* 0x000000117803c224 */ /* 0x001fe200078e0202 */
[----:B------:R-:W-:Y:S04]  /*d930*/  BSSY B1, `(.L_x_480) ;  /* 0x0000006000017945 */ /* 0x000fe80003800000 */
[----:B------:R0:W-:Y:S01]  /*d940*/  @!P4 STG.E.U8 desc[UR36][R6.64+0xc0], R3 ;  /* 0x0000c0030600c986 */ /* 0x0001e2000c101124 */
[----:B------:R-:W-:Y:S05]  /*d950*/  @P3 BRA `(.L_x_481) ;  /* 0x00000000000c3947 */ /* 0x000fea0003800000 */
[----:B------:R-:W0:Y:S02]  /*d960*/  LDG.E.U8 R16, desc[UR36][R14.64+0xc1] ;  /* 0x0000c1240e107981 */ /* 0x000e24000c1e1100 */
[----:B0-----:R-:W-:-:S05]  /*d970*/  PRMT R3, R16, 0x8880, RZ ;  /* 0x0000888010037816 */ /* 0x001fca00000000ff */
[----:B------:R-:W-:-:S07]  /*d980*/  IMAD R2, R3, R18, RZ ;  /* 0x0000001203027224 */ /* 0x000fce00078e02ff */
.L_x_481:
[----:B------:R-:W-:Y:S05]  /*d990*/  BSYNC B1 ;  /* 0x0000000000017941 */ /* 0x000fea0003800000 */
.L_x_480:
[----:B------:R-:W-:Y:S01]  /*d9a0*/  @!P3 IMAD R121, R121, R17, R2 ;  /* 0x000000117979b224 */ /* 0x000fe200078e0202 */
[----:B------:R-:W-:Y:S04]  /*d9b0*/  BSSY B1, `(.L_x_482) ;  /* 0x0000006000017945 */ /* 0x000fe80003800000 */
[----:B------:R0:W-:Y:S01]  /*d9c0*/  @!P3 STG.E.U8 desc[UR36][R6.64+0xc1], R121 ;  /* 0x0000c1790600b986 */ /* 0x0001e2000c101124 */
[----:B------:R-:W-:Y:S05]  /*d9d0*/  @P5 BRA `(.L_x_483) ;  /* 0x00000000000c5947 */ /* 0x000fea0003800000 */
[----:B------:R-:W0:Y:S02]  /*d9e0*/  LDG.E.U8 R16, desc[UR36][R154.64+0xc0] ;  /* 0x0000c0249a107981 */ /* 0x000e24000c1e1100 */
[----:B0-----:R-:W-:-:S05]  /*d9f0*/  PRMT R3, R16, 0x8880, RZ ;  /* 0x0000888010037816 */ /* 0x001fca00000000ff */
[----:B------:R-:W-:-:S07]  /*da00*/  IMAD R2, R3, R18, RZ ;  /* 0x0000001203027224 */ /* 0x000fce00078e02ff */
.L_x_483:
[----:B------:R-:W-:Y:S05]  /*da10*/  BSYNC B1 ;  /* 0x0000000000017941 */ /* 0x000fea0003800000 */
.L_x_482:
[----:B0-----:R-:W-:Y:S01]  /*da20*/  @!P5 IMAD R3, R122, R17, R2 ;  /* 0x000000117a03d224 */ /* 0x001fe200078e0202 */
[----:B------:R-:W-:Y:S04]  /*da30*/  BSSY B1, `(.L_x_484) ;  /* 0x0000006000017945 */ /* 0x000fe80003800000 */
[----:B------:R0:W-:Y:S01]  /*da40*/  @!P5 STG.E.U8 desc[UR36][R8.64+0xc0], R3 ;  /* 0x0000c0030800d986 */ /* 0x0001e2000c101124 */
[----:B------:R-:W-:Y:S05]  /*da50*/  @P6 BRA `(.L_x_485) ;  /* 0x00000000000c6947 */ /* 0x000fea0003800000 */
[----:B------:R-:W0:Y:S02]  /*da60*/  LDG.E.U8 R16, desc[UR36][R154.64+0xc1] ;  /* 0x0000c1249a107981 */ /* 0x000e24000c1e1100 */
[----:B0-----:R-:W-:-:S05]  /*da70*/  PRMT R3, R16, 0x8880, RZ ;  /* 0x0000888010037816 */ /* 0x001fca00000000ff */
[----:B------:R-:W-:-:S07]  /*da80*/  IMAD R2, R3, R18, RZ ;  /* 0x0000001203027224 */ /* 0x000fce00078e02ff */
.L_x_485:
[----:B------:R-:W-:Y:S05]  /*da90*/  BSYNC B1 ;  /* 0x0000000000017941 */ /* 0x000fea0003800000 */
.L_x_484:
[----:B------:R-:W-:Y:S01]  /*daa0*/  @!P6 IMAD R123, R123, R17, R2 ;  /* 0x000000117b7be224 */ /* 0x000fe200078e0202 */
[----:B------:R-:W-:Y:S04]  /*dab0*/  BSSY B1, `(.L_x_486) ;  /* 0x0000006000017945 */ /* 0x000fe80003800000 */
[----:B------:R0:W-:Y:S01]  /*dac0*/  @!P6 STG.E.U8 desc[UR36][R8.64+0xc1], R123 ;  /* 0x0000c17b0800e986 */ /* 0x0001e2000c101124 */
[----:B------:R-:W-:Y:S05]  /*dad0*/  @P1 BRA `(.L_x_487) ;  /* 0x00000000000c1947 */ /* 0x000fea0003800000 */
[----:B------:R-:W0:Y:S02]  /*dae0*/  LDG.E.U8 R16, desc[UR36][R14.64+0xc8] ;  /* 0x0000c8240e107981 */ /* 0x000e24000c1e1100 */
[----:B0-----:R-:W-:-:S05]  /*daf0*/  PRMT R3, R16, 0x8880, RZ ;  /* 0x0000888010037816 */ /* 0x001fca00000000ff */
[----:B------:R-:W-:-:S07]  /*db00*/  IMAD R2, R3, R18, RZ ;  /* 0x0000001203027224 */ /* 0x000fce00078e02ff */
.L_x_487:
[----:B------:R-:W-:Y:S05]  /*db10*/  BSYNC B1 ;  /* 0x0000000000017941 */ /* 0x000fea0003800000 */
.L_x_486:
        /* <DEDUP_REMOVED lines=12> */
.L_x_489:
[----:B------:R-:W-:Y:S05]  /*dbe0*/  BSYNC B1 ;  /* 0x0000000000017941 */ /* 0x000fea0003800000 */
.L_x_488:
[----:B------:R-:W-:Y:S01]  /*dbf0*/  @!P4 IMAD R125, R125, R17, R2 ;  /* 0x000000117d7dc224 */ /* 0x000fe200078e0202 */
[----:B------:R-:W-:Y:S04]  /*dc00*/  BSSY B1, `(.L_x_490) ;  /* 0x0000006000017945 */ /* 0x000fe80003800000 */
[----:B------:R0:W-:Y:S01]  /*dc10*/  @!P4 STG.E.U8 desc[UR36][R6.64+0xc9], R125 ;  /* 0x0000c97d0600c986 */ /* 0x0001e2000c101124 */
[----:B------:R-:W-:Y:S05]  /*dc20*/  @P3 BRA `(.L_x_491) ;  /* 0x00000000000c3947 */ /* 0x000fea0003800000 */
[----:B------:R-:W0:Y:S02]  /*dc30*/  LDG.E.U8 R16, desc[UR36][R154.64+0xc8] ;  /* 0x0000c8249a107981 */ /* 0x000e24000c1e1100 */
[----:B0-----:R-:W-:-:S05]  /*dc40*/  PRMT R3, R16, 0x8880, RZ ;  /* 0x0000888010037816 */ /* 0x001fca00000000ff */
[----:B------:R-:W-:-:S07]  /*dc50*/  IMAD R2, R3, R18, RZ ;  /* 0x0000001203027224 */ /* 0x000fce00078e02ff */
.L_x_491:
[----:B------:R-:W-:Y:S05]  /*dc60*/  BSYNC B1 ;  /* 0x0000000000017941 */ /* 0x000fea0003800000 */
.L_x_490:
[----:B0-----:R-:W-:Y:S01]  /*dc70*/  @!P3 IMAD R3, R126, R17, R2 ;  /* 0x000000117e03b224 */ /* 0x001fe200078e0202 */
[----:B------:R-:W-:Y:S04]  /*dc80*/  BSSY B1, `(.L_x_492) ;  /* 0x0000006000017945 */ /* 0x000fe80003800000 */
[----:B------:R0:W-:Y:S01]  /*dc90*/  @!P3 STG.E.U8 desc[UR36][R8.64+0xc8], R3 ;  /* 0x0000c8030800b986 */ /* 0x0001e2000c101124 */
[----:B------:R-:W-:Y:S05]  /*dca0*/  @P5 BRA `(.L_x_493) ;  /* 0x00000000000c5947 */ /* 0x000fea0003800000 */
[----:B------:R-:W0:Y:S02]  /*dcb0*/  LDG.E.U8 R16, desc[UR36][R154.64+0xc9] ;  /* 0x0000c9249a107981 */ /* 0x000e24000c1e1100 */
[----:B0-----:R-:W-:-:S05]  /*dcc0*/  PRMT R3, R16, 0x8880, RZ ;  /* 0x0000888010037816 */ /* 0x001fca00000000ff */
[----:B------:R-:W-:-:S07]  /*dcd0*/  IMAD R2, R3, R18, RZ ;  /* 0x0000001203027224 */ /* 0x000fce00078e02ff */
.L_x_493:
[----:B------:R-:W-:Y:S05]  /*dce0*/  BSYNC B1 ;  /* 0x0000000000017941 */ /* 0x000fea0003800000 */
.L_x_492:
[----:B------:R-:W-:Y:S01]  /*dcf0*/  @!P5 IMAD R127, R127, R17, R2 ;  /* 0x000000117f7fd224 */ /* 0x000fe200078e0202 */
[----:B------:R-:W-:Y:S04]  /*dd00*/  BSSY B1, `(.L_x_494) ;  /* 0x0000006000017945 */ /* 0x000fe80003800000 */
[----:B------:R0:W-:Y:S01]  /*dd10*/  @!P5 STG.E.U8 desc[UR36][R8.64+0xc9], R127 ;  /* 0x0000c97f0800d986 */ /* 0x0001e2000c101124 */
[----:B------:R-:W-:Y:S05]  /*dd20*/  @P6 BRA `(.L_x_495) ;  /* 0x00000000000c6947 */ /* 0x000fea0003800000 */
[----:B------:R-:W0:Y:S02]  /*dd30*/  LDG.E.U8 R16, desc[UR36][R14.64+0xd0] ;  /* 0x0000d0240e107981 */ /* 0x000e24000c1e1100 */
[----:B0-----:R-:W-:-:S05]  /*dd40*/  PRMT R3, R16, 0x8880, RZ ;  /* 0x0000888010037816 */ /* 0x001fca00000000ff */
[----:B------:R-:W-:-:S07]  /*dd50*/  IMAD R2, R3, R18, RZ ;  /* 0x0000001203027224 */ /* 0x000fce00078e02ff */
.L_x_495:
[----:B------:R-:W-:Y:S05]  /*dd60*/  BSYNC B1 ;  /* 0x0000000000017941 */ /* 0x000fea0003800000 */
.L_x_494:
[----:B0-----:R-:W-:Y:S01]  /*dd70*/  @!P6 IMAD R3, R128, R17, R2 ;  /* 0x000000118003e224 */ /* 0x001fe200078e0202 */
[----:B------:R-:W-:Y:S04]  /*dd80*/  BSSY B1, `(.L_x_496) ;  /* 0x0000006000017945 */ /* 0x000fe80003800000 */
[----:B------:R0:W-:Y:S01]  /*dd90*/  @!P6 STG.E.U8 desc[UR36][R6.64+0xd0], R3 ;  /* 0x0000d0030600e986 */ /* 0x0001e2000c101124 */
[----:B------:R-:W-:Y:S05]  /*dda0*/  @P1 BRA `(.L_x_497) ;  /* 0x00000000000c1947 */ /* 0x000fea0003800000 */
[----:B------:R-:W0:Y:S02]  /*ddb0*/  LDG.E.U8 R16, desc[UR36][R14.64+0xd1] ;  /* 0x0000d1240e107981 */ /* 0x000e24000c1e1100 */
[----:B0-----:R-:W-:-:S05]  /*ddc0*/  PRMT R3, R16, 0x8880, RZ ;  /* 0x0000888010037816 */ /* 0x001fca00000000ff */
[----:B------:R-:W-:-:S07]  /*ddd0*/  IMAD R2, R3, R18, RZ ;  /* 0x0000001203027224 */ /* 0x000fce00078e02ff */
.L_x_497:
[----:B------:R-:W-:Y:S05]  /*dde0*/  BSYNC B1 ;  /* 0x0000000000017941 */ /* 0x000fea0003800000 */
.L_x_496:
        /* <DEDUP_REMOVED lines=12> */
.L_x_499:
[----:B------:R-:W-:Y:S05]  /*deb0*/  BSYNC B1 ;  /* 0x0000000000017941 */ /* 0x000fea0003800000 */
.L_x_498:
[----:B0-----:R-:W-:Y:S01]  /*dec0*/  @!P4 IMAD R3, R130, R17, R2 ;  /* 0x000000118203c224 */ /* 0x001fe200078e0202 */
[----:B------:R-:W-:Y:S04]  /*ded0*/  BSSY B1, `(.L_x_500) ;  /* 0x0000006000017945 */ /* 0x000fe80003800000 */
[----:B------:R0:W-:Y:S01]  /*dee0*/  @!P4 STG.E.U8 desc[UR36][R8.64+0xd0], R3 ;  /* 0x0000d0030800c986 */ /* 0x0001e2000c101124 */
[----:B------:R-:W-:Y:S05]  /*def0*/  @P3 BRA `(.L_x_501) ;  /* 0x00000000000c3947 */ /* 0x000fea0003800000 */
[----:B------:R-:W0:Y:S02]  /*df00*/  LDG.E.U8 R16, desc[UR36][R154.64+0xd1] ;  /* 0x0000d1249a107981 */ /* 0x000e24000c1e1100 */
[----:B0-----:R-:W-:-:S05]  /*df10*/  PRMT R3, R16, 0x8880, RZ ;  /* 0x0000888010037816 */ /* 0x001fca00000000ff */
[----:B------:R-:W-:-:S07]  /*df20*/  IMAD R2, R3, R18, RZ ;  /* 0x0000001203027224 */ /* 0x000fce00078e02ff */
.L_x_501:
[----:B------:R-:W-:Y:S05]  /*df30*/  BSYNC B1 ;  /* 0x0000000000017941 */ /* 0x000fea0003800000 */
.L_x_500:
[----:B------:R-:W-:Y:S01]  /*df40*/  @!P3 IMAD R131, R131, R17, R2 ;  /* 0x000000118383b224 */ /* 0x000fe200078e0202 */
[----:B------:R-:W-:Y:S04]  /*df50*/  BSSY B1, `(.L_x_502) ;  /* 0x0000006000017945 */ /* 0x000fe80003800000 */
[----:B------:R0:W-:Y:S01]  /*df60*/  @!P3 STG.E.U8 desc[UR36][R8.64+0xd1], R131 ;  /* 0x0000d1830800b986 */ /* 0x0001e2000c101124 */
[----:B------:R-:W-:Y:S05]  /*df70*/  @P5 BRA `(.L_x_503) ;  /* 0x00000000000c5947 */ /* 0x000fea0003800000 */
[----:B------:R-:W0:Y:S02]  /*df80*/  LDG.E.U8 R16, desc[UR36][R14.64+0xd8] ;  /* 0x0000d8240e107981 */ /* 0x000e24000c1e1100 */
[----:B0-----:R-:W-:-:S05]  /*df90*/  PRMT R3, R16, 0x8880, RZ ;  /* 0x0000888010037816 */ /* 0x001fca00000000ff */
[----:B------:R-:W-:-:S07]  /*dfa0*/  IMAD R2, R3, R18, RZ ;  /* 0x0000001203027224 */ /* 0x000fce00078e02ff */
.L_x_503:
[----:B------:R-:W-:Y:S05]  /*dfb0*/  BSYNC B1 ;  /* 0x0000000000017941 */ /* 0x000fea0003800000 */
.L_x_502:
[----:B0-----:R-:W-:Y:S01]  /*dfc0*/  @!P5 IMAD R3, R132, R17, R2 ;  /* 0x000000118403d224 */ /* 0x001fe200078e0202 */
[----:B------:R-:W-:Y:S04]  /*dfd0*/  BSSY B1, `(.L_x_504) ;  /* 0x0000006000017945 */ /* 0x000fe80003800000 */
[----:B------:R0:W-:Y:S01]  /*dfe0*/  @!P5 STG.E.U8 desc[UR36][R6.64+0xd8], R3 ;  /* 0x0000d8030600d986 */ /* 0x0001e2000c101124 */
[----:B------:R-:W-:Y:S05]  /*dff0*/  @P6 BRA `(.L_x_505) ;  /* 0x00000000000c6947 */ /* 0x000fea0003800000 */
[----:B------:R-:W0:Y:S02]  /*e000*/  LDG.E.U8 R16, desc[UR36][R14.64+0xd9] ;  /* 0x0000d9240e107981 */ /* 0x000e24000c1e1100 */
[----:B0-----:R-:W-:-:S05]  /*e010*/  PRMT R3, R16, 0x8880, RZ ;  /* 0x0000888010037816 */ /* 0x001fca00000000ff */
[----:B------:R-:W-:-:S07]  /*e020*/  IMAD R2, R3, R18, RZ ;  /* 0x0000001203027224 */ /* 0x000fce00078e02ff */
.L_x_505:
[----:B------:R-:W-:Y:S05]  /*e030*/  BSYNC B1 ;  /* 0x0000000000017941 */ /* 0x000fea0003800000 */
.L_x_504:
[----:B------:R-:W-:Y:S01]  /*e040*/  @!P6 IMAD R133, R133, R17, R2 ;  /* 0x000000118585e224 */ /* 0x000fe200078e0202 */
[----:B------:R-:W-:Y:S04]  /*e050*/  BSSY B1, `(.L_x_506) ;  /* 0x0000006000017945 */ /* 0x000fe80003800000 */
[----:B------:R0:W-:Y:S01]  /*e060*/  @!P6 STG.E.U8 desc[UR36][R6.64+0xd9], R133 ;  /* 0x0000d9850600e986 */ /* 0x0001e2000c101124 */
[----:B------:R-:W-:Y:S05]  /*e070*/  @P1 BRA `(.L_x_507) ;  /* 0x00000000000c1947 */ /* 0x000fea0003800000 */
[----:B------:R-:W0:Y:S02]  /*e080*/  LDG.E.U8 R16, desc[UR36][R154.64+0xd8] ;  /* 0x0000d8249a107981 */ /* 0x000e24000c1e1100 */
[----:B0-----:R-:W-:-:S05]  /*e090*/  PRMT R3, R16, 0x8880, RZ ;  /* 0x0000888010037816 */ /* 0x001fca00000000ff */
[----:B------:R-:W-:-:S07]  /*e0a0*/  IMAD R2, R3, R18, RZ ;  /* 0x0000001203027224 */ /* 0x000fce00078e02ff */
.L_x_507:
[----:B------:R-:W-:Y:S05]  /*e0b0*/  BSYNC B1 ;  /* 0x0000000000017941 */ /* 0x000fea0003800000 */
.L_x_506:
        /* <DEDUP_REMOVED lines=12> */
.L_x_509:
[----:B------:R-:W-:Y:S05]  /*e180*/  BSYNC B1 ;  /* 0x0000000000017941 */ /* 0x000fea0003800000 */
.L_x_508:
[----:B------:R-:W-:Y:S01]  /*e190*/  @!P4 IMAD R135, R135, R17, R2 ;  /* 0x000000118787c224 */ /* 0x000fe200078e0202 */
[----:B------:R-:W-:Y:S04]  /*e1a0*/  BSSY B1, `(.L_x_510) ;  /* 0x0000006000017945 */ /* 0x000fe80003800000 */
[----:B------:R0:W-:Y:S01]  /*e1b0*/  @!P4 STG.E.U8 desc[UR36][R8.64+0xd9], R135 ;  /* 0x0000d9870800c986 */ /* 0x0001e2000c101124 */
[----:B------:R-:W-:Y:S05]  /*e1c0*/  @P3 BRA `(.L_x_511) ;  /* 0x00000000000c3947 */ /* 0x000fea0003800000 */
[----:B------:R-:W0:Y:S02]  /*e1d0*/  LDG.E.U8 R16, desc[UR36][R14.64+0xe0] ;  /* 0x0000e0240e107981 */ /* 0x000e24000c1e1100 */
[----:B0-----:R-:W-:-:S05]  /*e1e0*/  PRMT R3, R16, 0x8880, RZ ;  /* 0x0000888010037816 */ /* 0x001fca00000000ff */
[----:B------:R-:W-:-:S07]  /*e1f0*/  IMAD R2, R3, R18, RZ ;  /* 0x0000001203027224 */ /* 0x000fce00078e02ff */
.L_x_511:
[----:B------:R-:W-:Y:S05]  /*e200*/  BSYNC B1 ;  /* 0x0000000000017941 */ /* 0x000fea0003800000 */
.L_x_510:
[----:B0-----:R-:W-:Y:S01]  /*e210*/  @!P3 IMAD R3, R136, R17, R2 ;  /* 0x000000118803b224 */ /* 0x001fe200078e0202 */
[----:B------:R-:W-:Y:S04]  /*e220*/  BSSY B1, `(.L_x_512) ;  /* 0x0000006000017945 */ /* 0x000fe80003800000 */
[----:B------:R0:W-:Y:S01]  /*e230*/  @!P3 STG.E.U8 desc[UR36][R6.64+0xe0], R3 ;  /* 0x0000e0030600b986 */ /* 0x0001e2000c101124 */
[----:B------:R-:W-:Y:S05]  /*e240*/  @P5 BRA `(.L_x_513) ;  /* 0x00000000000c5947 */ /* 0x000fea0003800000 */
[----:B------:R-:W0:Y:S02]  /*e250*/  LDG.E.U8 R16, desc[UR36][R14.64+0xe1] ;  /* 0x0000e1240e107981 */ /* 0x000e24000c1e1100 */
[----:B0-----:R-:W-:-:S05]  /*e260*/  PRMT R3, R16, 0x8880, RZ ;  /* 0x0000888010037816 */ /* 0x001fca00000000ff */
[----:B------:R-:W-:-:S07]  /*e270*/  IMAD R2, R3, R18, RZ ;  /* 0x0000001203027224 */ /* 0x000fce00078e02ff */
.L_x_513:
[----:B------:R-:W-:Y:S05]  /*e280*/  BSYNC B1 ;  /* 0x0000000000017941 */ /* 0x000fea0003800000 */
.L_x_512:
[----:B------:R-:W-:Y:S01]  /*e290*/  @!P5 IMAD R137, R137, R17, R2 ;  /* 0x000000118989d224 */ /* 0x000fe200078e0202 */
[----:B------:R-:W-:Y:S04]  /*e2a0*/  BSSY B1, `(.L_x_514) ;  /* 0x0000006000017945 */ /* 0x000fe80003800000 */
[----:B------:R0:W-:Y:S01]  /*e2b0*/  @!P5 STG.E.U8 desc[UR36][R6.64+0xe1], R137 ;  /* 0x0000e1890600d986 */ /* 0x0001e2000c101124 */
[----:B------:R-:W-:Y:S05]  /*e2c0*/  @P6 BRA `(.L_x_515) ;  /* 0x00000000000c6947 */ /* 0x000fea0003800000 */
[----:B------:R-:W0:Y:S02]  /*e2d0*/  LDG.E.U8 R16, desc[UR36][R154.64+0xe0] ;  /* 0x0000e0249a107981 */ /* 0x000e24000c1e1100 */
[----:B0-----:R-:W-:-:S05]  /*e2e0*/  PRMT R3, R16, 0x8880, RZ ;  /* 0x0000888010037816 */ /* 0x001fca00000000ff */
[----:B------:R-:W-:-:S07]  /*e2f0*/  IMAD R2, R3, R18, RZ ;  /* 0x0000001203027224 */ /* 0x000fce00078e02ff */
.L_x_515:
[----:B------:R-:W-:Y:S05]  /*e300*/  BSYNC B1 ;  /* 0x0000000000017941 */ /* 0x000fea0003800000 */
.L_x_514:
[----:B0-----:R-:W-:Y:S01]  /*e310*/  @!P6 IMAD R3, R138, R17, R2 ;  /* 0x000000118a03e224 */ /* 0x001fe200078e0202 */
[----:B------:R-:W-:Y:S04]  /*e320*/  BSSY B1, `(.L_x_516) ;  /* 0x0000006000017945 */ /* 0x000fe80003800000 */
[----:B------:R0:W-:Y:S01]  /*e330*/  @!P6 STG.E.U8 desc[UR36][R8.64+0xe0], R3 ;  /* 0x0000e0030800e986 */ /* 0x0001e2000c101124 */
[----:B------:R-:W-:Y:S05]  /*e340*/  @P1 BRA `(.L_x_517) ;  /* 0x00000000000c1947 */ /* 0x000fea0003800000 */
[----:B------:R-:W0:Y:S02]  /*e350*/  LDG.E.U8 R16, desc[UR36][R154.64+0xe1] ;  /* 0x0000e1249a107981 */ /* 0x000e24000c1e1100 */
[----:B0-----:R-:W-:-:S05]  /*e360*/  PRMT R3, R16, 0x8880, RZ ;  /* 0x0000888010037816 */ /* 0x001fca00000000ff */
[----:B------:R-:W-:-:S07]  /*e370*/  IMAD R2, R3, R18, RZ ;  /* 0x0000001203027224 */ /* 0x000fce00078e02ff */
.L_x_517:
[----:B------:R-:W-:Y:S05]  /*e380*/  BSYNC B1 ;  /* 0x0000000000017941 */ /* 0x000fea0003800000 */
.L_x_516:
        /* <DEDUP_REMOVED lines=12> */
.L_x_519:
[----:B------:R-:W-:Y:S05]  /*e450*/  BSYNC B1 ;  /* 0x0000000000017941 */ /* 0x000fea0003800000 */
.L_x_518:
[----:B0-----:R-:W-:Y:S01]  /*e460*/  @!P5 IMAD R3, R140, R17, R2 ;  /* 0x000000118c03d224 */ /* 0x001fe200078e0202 */
[----:B------:R-:W-:Y:S04]  /*e470*/  BSSY B1, `(.L_x_520) ;  /* 0x0000006000017945 */ /* 0x000fe80003800000 */
[----:B------:R0:W-:Y:S01]  /*e480*/  @!P5 STG.E.U8 desc[UR36][R6.64+0xe8], R3 ;  /* 0x0000e8030600d986 */ /* 0x0001e2000c101124 */
[----:B------:R-:W-:Y:S05]  /*e490*/  @P3 BRA `(.L_x_521) ;  /* 0x00000000000c3947 */ /* 0x000fea0003800000 */
[----:B------:R-:W0:Y:S02]  /*e4a0*/  LDG.E.U8 R16, desc[UR36][R14.64+0xe9] ;  /* 0x0000e9240e107981 */ /* 0x000e24000c1e1100 */
[----:B0-----:R-:W-:-:S05]  /*e4b0*/  PRMT R3, R16, 0x8880, RZ ;  /* 0x0000888010037816 */ /* 0x001fca00000000ff */
[----:B------:R-:W-:-:S07]  /*e4c0*/  IMAD R2, R3, R18, RZ ;  /* 0x0000001203027224 */ /* 0x000fce00078e02ff */
.L_x_521:
[----:B------:R-:W-:Y:S05]  /*e4d0*/  BSYNC B1 ;  /* 0x0000000000017941 */ /* 0x000fea0003800000 */
.L_x_520:
[----:B------:R-:W-:Y:S01]  /*e4e0*/  @!P3 IMAD R141, R141, R17, R2 ;  /* 0x000000118d8db224 */ /* 0x000fe200078e0202 */
[----:B------:R-:W-:Y:S04]  /*e4f0*/  BSSY B1, `(.L_x_522) ;  /* 0x0000006000017945 */ /* 0x000fe80003800000 */
[----:B------:R0:W-:Y:S01]  /*e500*/  @!P3 STG.E.U8 desc[UR36][R6.64+0xe9], R141 ;  /* 0x0000e98d0600b986 */ /* 0x0001e2000c101124 */
[----:B------:R-:W-:Y:S05]  /*e510*/  @P1 BRA `(.L_x_523) ;  /* 0x00000000000c1947 */ /* 0x000fea0003800000 */
[----:B------:R-:W0:Y:S02]  /*e520*/  LDG.E.U8 R16, desc[UR36][R154.64+0xe8] ;  /* 0x0000e8249a107981 */ /* 0x000e24000c1e1100 */
[----:B0-----:R-:W-:-:S05]  /*e530*/  PRMT R3, R16, 0x8880, RZ ;  /* 0x0000888010037816 */ /* 0x001fca00000000ff */
[----:B------:R-:W-:-:S07]  /*e540*/  IMAD R2, R3, R18, RZ ;  /* 0x0000001203027224 */ /* 0x000fce00078e02ff */
.L_x_523:
[----:B------:R-:W-:Y:S05]  /*e550*/  BSYNC B1 ;  /* 0x0000000000017941 */ /* 0x000fea0003800000 */
.L_x_522:
[----:B0-----:R-:W-:Y:S01]  /*e560*/  @!P1 IMAD R3, R142, R17, R2 ;  /* 0x000000118e039224 */ /* 0x001fe200078e0202 */
[----:B------:R-:W-:Y:S04]  /*e570*/  BSSY B1, `(.L_x_524) ;  /* 0x0000006000017945 */ /* 0x000fe80003800000 */
[----:B------:R0:W-:Y:S01]  /*e580*/  @!P1 STG.E.U8 desc[UR36][R8.64+0xe8], R3 ;  /* 0x0000e80308009986 */ /* 0x0001e2000c101124 */
[----:B------:R-:W-:Y:S05]  /*e590*/  @P6 BRA `(.L_x_525) ;  /* 0x00000000000c6947 */ /* 0x000fea0003800000 */
[----:B------:R-:W0:Y:S02]  /*e5a0*/  LDG.E.U8 R16, desc[UR36][R154.64+0xe9] ;  /* 0x0000e9249a107981 */ /* 0x000e24000c1e1100 */
[----:B0-----:R-:W-:-:S05]  /*e5b0*/  PRMT R3, R16, 0x8880, RZ ;  /* 0x0000888010037816 */ /* 0x001fca00000000ff */
[----:B------:R-:W-:-:S07]  /*e5c0*/  IMAD R2, R3, R18, RZ ;  /* 0x0000001203027224 */ /* 0x000fce00078e02ff */
.L_x_525:
[----:B------:R-:W-:Y:S05]  /*e5d0*/  BSYNC B1 ;  /* 0x0000000000017941 */ /* 0x000fea0003800000 */
.L_x_524:
[----:B------:R-:W-:Y:S01]  /*e5e0*/  @!P6 IMAD R143, R143, R17, R2 ;  /* 0x000000118f8fe224 */ /* 0x000fe200078e0202 */
[----:B------:R-:W-:Y:S04]  /*e5f0*/  BSSY B1, `(.L_x_526) ;  /* 0x0000006000017945 */ /* 0x000fe80003800000 */
[----:B------:R0:W-:Y:S01]  /*e600*/  @!P6 STG.E.U8 desc[UR36][R8.64+0xe9], R143 ;  /* 0x0000e98f0800e986 */ /* 0x0001e2000c101124 */
[----:B------:R-:W-:Y:S05]  /*e610*/  @P4 BRA `(.L_x_527) ;  /* 0x00000000000c4947 */ /* 0x000fea0003800000 */
[----:B------:R-:W0:Y:S02]  /*e620*/  LDG.E.U8 R16, desc[UR36][R14.64+0xf0] ;  /* 0x0000f0240e107981 */ /* 0x000e24000c1e1100 */
[----:B0-----:R-:W-:-:S05]  /*e630*/  PRMT R3, R16, 0x8880, RZ ;  /* 0x0000888010037816 */ /* 0x001fca00000000ff */
[----:B------:R-:W-:-:S07]  /*e640*/  IMAD R2, R3, R18, RZ ;  /* 0x0000001203027224 */ /* 0x000fce00078e02ff */
.L_x_527:
[----:B------:R-:W-:Y:S05]  /*e650*/  BSYNC B1 ;  /* 0x0000000000017941 */ /* 0x000fea0003800000 */
.L_x_526:
[----:B------:R-:W-:Y:S01]  /*e660*/  ISETP.LT.OR P3, PT, R0, 0xf2, !P2 ;  /* 0x000000f20000780c */ /* 0x000fe20005761670 */
[----:B0-----:R-:W-:Y:S01]  /*e670*/  @!P4 IMAD R3, R144, R17, R2 ;  /* 0x000000119003c224 */ /* 0x001fe200078e0202 */
[----:B------:R-:W-:Y:S01]  /*e680*/  BSSY B1, `(.L_x_528) ;  /* 0x000000b000017945 */ /* 0x000fe20003800000 */
[C---:B------:R-:W-:Y:S02]  /*e690*/  ISETP.LT.OR P1, PT, R0.reuse, 0xf1, !P0 ;  /* 0x000000f10000780c */ /* 0x040fe40004721670 */
[C---:B------:R-:W-:Y:S01]  /*e6a0*/  ISETP.LT.OR P5, PT, R0.reuse, 0xf2, !P0 ;  /* 0x000000f20000780c */ /* 0x040fe200047a1670 */
[----:B------:R0:W-:Y:S01]  /*e6b0*/  @!P4 STG.E.U8 desc[UR36][R6.64+0xf0], R3 ;  /* 0x0000f0030600c986 */ /* 0x0001e2000c101124 */
[C---:B------:R-:W-:Y:S02]  /*e6c0*/  ISETP.LT.OR P4, PT, R0.reuse, 0xf9, !P2 ;  /* 0x000000f90000780c */ /* 0x040fe40005781670 */
[C---:B------:R-:W-:Y:S02]  /*e6d0*/  ISETP.LT.OR P2, PT, R0.reuse, 0xfa, !P2 ;  /* 0x000000fa0000780c */ /* 0x040fe40005741670 */
[----:B------:R-:W-:-:S02]  /*e6e0*/  ISETP.LT.OR P6, PT, R0, 0xf9, !P0 ;  /* 0x000000f90000780c */ /* 0x000fc400047c1670 */
[----:B------:R-:W-:Y:S11]  /*e6f0*/  @P3 BRA `(.L_x_529) ;  /* 0x00000000000c3947 */ /* 0x000ff60003800000 */
[----:B------:R-:W0:Y:S02]  /*e700*/  LDG.E.U8 R16, desc[UR36][R14.64+0xf1] ;  /* 0x0000f1240e107981 */ /* 0x000e24000c1e1100 */
[----:B0-----:R-:W-:-:S05]  /*e710*/  PRMT R3, R16, 0x8880, RZ ;  /* 0x0000888010037816 */ /* 0x001fca00000000ff */
[----:B------:R-:W-:-:S07]  /*e720*/  IMAD R2, R3, R18, RZ ;  /* 0x0000001203027224 */ /* 0x000fce00078e02ff */
.L_x_529:
[----:B------:R-:W-:Y:S05]  /*e730*/  BSYNC B1 ;  /* 0x0000000000017941 */ /* 0x000fea0003800000 */
.L_x_528:
[----:B------:R-:W-:Y:S01]  /*e740*/  @!P3 IMAD R145, R145, R17, R2 ;  /* 0x000000119191b224 */ /* 0x000fe200078e0202 */
[----:B------:R-:W-:Y:S04]  /*e750*/  BSSY B1, `(.L_x_530) ;  /* 0x0000006000017945 */ /* 0x000fe80003800000 */
[----:B------:R0:W-:Y:S01]  /*e760*/  @!P3 STG.E.U8 desc[UR36][R6.64+0xf1], R145 ;  /* 0x0000f1910600b986 */ /* 0x0001e2000c101124 */
[----:B------:R-:W-:Y:S05]  /*e770*/  @P1 BRA `(.L_x_531) ;  /* 0x00000000000c1947 */ /* 0x000fea0003800000 */
[----:B------:R-:W0:Y:S02]  /*e780*/  LDG.E.U8 R16, desc[UR36][R154.64+0xf0] ;  /* 0x0000f0249a107981 */ /* 0x000e24000c1e1100 */
[----:B0-----:R-:W-:-:S05]  /*e790*/  PRMT R3, R16, 0x8880, RZ ;  /* 0x0000888010037816 */ /* 0x001fca00000000ff */
[----:B------:R-:W-:-:S07]  /*e7a0*/  IMAD R2, R3, R18, RZ ;  /* 0x0000001203027224 */ /* 0x000fce00078e02ff */
.L_x_531:
[----:B------:R-:W-:Y:S05]  /*e7b0*/  BSYNC B1 ;  /* 0x0000000000017941 */ /* 0x000fea0003800000 */
.L_x_530:
[----:B0-----:R-:W-:Y:S01]  /*e7c0*/  @!P1 IMAD R3, R146, R17, R2 ;  /* 0x0000001192039224 */ /* 0x001fe200078e0202 */
[----:B------:R-:W-:Y:S04]  /*e7d0*/  BSSY B1, `(.L_x_532) ;  /* 0x0000006000017945 */ /* 0x000fe80003800000 */
[----:B------:R0:W-:Y:S01]  /*e7e0*/  @!P1 STG.E.U8 desc[UR36][R8.64+0xf0], R3 ;  /* 0x0000f00308009986 */ /* 0x0001e2000c101124 */
[----:B------:R-:W-:Y:S05]  /*e7f0*/  @P5 BRA `(.L_x_533) ;  /* 0x00000000000c5947 */ /* 0x000fea0003800000 */
[----:B------:R-:W0:Y:S02]  /*e800*/  LDG.E.U8 R16, desc[UR36][R154.64+0xf1] ;  /* 0x0000f1249a107981 */ /* 0x000e24000c1e1100 */
[----:B0-----:R-:W-:-:S05]  /*e810*/  PRMT R3, R16, 0x8880, RZ ;  /* 0x0000888010037816 */ /* 0x001fca00000000ff */
[----:B------:R-:W-:-:S07]  /*e820*/  IMAD R2, R3, R18, RZ ;  /* 0x0000001203027224 */ /* 0x000fce00078e02ff */
.L_x_533:
[----:B------:R-:W-:Y:S05]  /*e830*/  BSYNC B1 ;  /* 0x0000000000017941 */ /* 0x000fea0003800000 */
.L_x_532:
[----:B------:R-:W-:Y:S01]  /*e840*/  @!P5 IMAD R147, R147, R17, R2 ;  /* 0x000000119393d224 */ /* 0x000fe200078e0202 */
[----:B------:R-:W-:Y:S04]  /*e850*/  BSSY B1, `(.L_x_534) ;  /* 0x0000006000017945 */ /* 0x000fe80003800000 */
[----:B------:R0:W-:Y:S01]  /*e860*/  @!P5 STG.E.U8 desc[UR36][R8.64+0xf1], R147 ;  /* 0x0000f1930800d986 */ /* 0x0001e2000c101124 */
[----:B------:R-:W-:Y:S05]  /*e870*/  @P4 BRA `(.L_x_535) ;  /* 0x00000000000c4947 */ /* 0x000fea0003800000 */
[----:B------:R-:W0:Y:S02]  /*e880*/  LDG.E.U8 R16, desc[UR36][R14.64+0xf8] ;  /* 0x0000f8240e107981 */ /* 0x000e24000c1e1100 */
[----:B0-----:R-:W-:-:S05]  /*e890*/  PRMT R3, R16, 0x8880, RZ ;  /* 0x0000888010037816 */ /* 0x001fca00000000ff */
[----:B------:R-:W-:-:S07]  /*e8a0*/  IMAD R2, R3, R18, RZ ;  /* 0x0000001203027224 */ /* 0x000fce00078e02ff */
.L_x_535:
[----:B------:R-:W-:Y:S05]  /*e8b0*/  BSYNC B1 ;  /* 0x0000000000017941 */ /* 0x000fea0003800000 */
.L_x_534:
[----:B0-----:R-:W-:Y:S01]  /*e8c0*/  @!P4 IMAD R3, R148, R17, R2 ;  /* 0x000000119403c224 */ /* 0x001fe200078e0202 */
[----:B------:R-:W-:Y:S04]  /*e8d0*/  BSSY B1, `(.L_x_536) ;  /* 0x0000006000017945 */ /* 0x000fe80003800000 */
[----:B------:R0:W-:Y:S01]  /*e8e0*/  @!P4 STG.E.U8 desc[UR36][R6.64+0xf8], R3 ;  /* 0x0000f8030600c986 */ /* 0x0001e2000c101124 */
[----:B------:R-:W-:Y:S05]  /*e8f0*/  @P2 BRA `(.L_x_537) ;  /* 0x00000000000c2947 */ /* 0x000fea0003800000 */
[----:B------:R-:W0:Y:S02]  /*e900*/  LDG.E.U8 R16, desc[UR36][R14.64+0xf9] ;  /* 0x0000f9240e107981 */ /* 0x000e24000c1e1100 */
[----:B0-----:R-:W-:-:S05]  /*e910*/  PRMT R3, R16, 0x8880, RZ ;  /* 0x0000888010037816 */ /* 0x001fca00000000ff */
[----:B------:R-:W-:-:S07]  /*e920*/  IMAD R2, R3, R18, RZ ;  /* 0x0000001203027224 */ /* 0x000fce00078e02ff */
.L_x_537:
[----:B------:R-:W-:Y:S05]  /*e930*/  BSYNC B1 ;  /* 0x0000000000017941 */ /* 0x000fea0003800000 */
.L_x_536:
[----:B------:R-:W-:Y:S01]  /*e940*/  @!P2 IMAD R149, R149, R17, R2 ;  /* 0x000000119595a224 */ /* 0x000fe200078e0202 */
[----:B------:R-:W-:Y:S04]  /*e950*/  BSSY B1, `(.L_x_538) ;  /* 0x0000006000017945 */ /* 0x000fe80003800000 */
[----:B------:R0:W-:Y:S01]  /*e960*/  @!P2 STG.E.U8 desc[UR36][R6.64+0xf9], R149 ;  /* 0x0000f9950600a986 */ /* 0x0001e2000c101124 */
[----:B------:R-:W-:Y:S05]  /*e970*/  @P6 BRA `(.L_x_539) ;  /* 0x00000000000c6947 */ /* 0x000fea0003800000 */
[----:B------:R-:W0:Y:S02]  /*e980*/  LDG.E.U8 R16, desc[UR36][R154.64+0xf8] ;  /* 0x0000f8249a107981 */ /* 0x000e24000c1e1100 */
[----:B0-----:R-:W-:-:S05]  /*e990*/  PRMT R3, R16, 0x8880, RZ ;  /* 0x0000888010037816 */ /* 0x001fca00000000ff */
[----:B------:R-:W-:-:S07]  /*e9a0*/  IMAD R2, R3, R18, RZ ;  /* 0x0000001203027224 */ /* 0x000fce00078e02ff */
.L_x_539:
[----:B------:R-:W-:Y:S05]  /*e9b0*/  BSYNC B1 ;  /* 0x0000000000017941 */ /* 0x000fea0003800000 */
.L_x_538:
[----:B0-----:R-:W-:Y:S01]  /*e9c0*/  @!P6 IMAD R3, R150, R17, R2 ;  /* 0x000000119603e224 */ /* 0x001fe200078e0202 */
[----:B------:R-:W-:Y:S01]  /*e9d0*/  ISETP.LT.OR P0, PT, R0, 0xfa, !P0 ;  /* 0x000000fa0000780c */ /* 0x000fe20004701670 */
[----:B------:R-:W-:Y:S03]  /*e9e0*/  BSSY B1, `(.L_x_540) ;  /* 0x0000006000017945 */ /* 0x000fe60003800000 */
[----:B------:R0:W-:Y:S09]  /*e9f0*/  @!P6 STG.E.U8 desc[UR36][R8.64+0xf8], R3 ;  /* 0x0000f8030800e986 */ /* 0x0001f2000c101124 */
[----:B------:R-:W-:Y:S05]  /*ea00*/  @P0 BRA `(.L_x_541) ;  /* 0x00000000000c0947 */ /* 0x000fea0003800000 */
[----:B------:R-:W0:Y:S02]  /*ea10*/  LDG.E.U8 R16, desc[UR36][R154.64+0xf9] ;  /* 0x0000f9249a107981 */ /* 0x000e24000c1e1100 */
[----:B0-----:R-:W-:-:S05]  /*ea20*/  PRMT R3, R16, 0x8880, RZ ;  /* 0x0000888010037816 */ /* 0x001fca00000000ff */
[----:B------:R-:W-:-:S07]  /*ea30*/  IMAD R2, R3, R18, RZ ;  /* 0x0000001203027224 */ /* 0x000fce00078e02ff */
.L_x_541:
[----:B------:R-:W-:Y:S05]  /*ea40*/  BSYNC B1 ;  /* 0x0000000000017941 */ /* 0x000fea0003800000 */
.L_x_540:
[----:B------:R-:W-:Y:S01]  /*ea50*/  IMAD R151, R151, R17, R2 ;  /* 0x0000001197977224 */ /* 0x000fe200078e0202 */
[----:B------:R-:W-:Y:S06]  /*ea60*/  @P0 BRA `(.L_x_542) ;  /* 0x0000003800180947 */ /* 0x000fec0003800000 */
[----:B------:R0:W-:Y:S01]  /*ea70*/  STG.E.U8 desc[UR36][R8.64+0xf9], R151 ;  /* 0x0000f99708007986 */ /* 0x0001e2000c101124 */
[----:B------:R-:W-:Y:S05]  /*ea80*/  BRA `(.L_x_542) ;  /* 0x0000003800107947 */ /* 0x000fea0003800000 */
.L_x_29:
[----:B------:R-:W2:Y:S04]  /*ea90*/  LDL.LU R2, [R1] ;  /* 0x0000000001027983 */ /* 0x000ea80000300800 */
[----:B------:R-:W3:Y:S04]  /*eaa0*/  LDL.LU R3, [R1+0xc] ;  /* 0x00000c0001037983 */ /* 0x000ee80000300800 */
[----:B------:R-:W4:Y:S04]  /*eab0*/  LDL.LU R12, [R1+0x14] ;  /* 0x00001400010c7983 */ /* 0x000f280000300800 */
[----:B------:R-:W5:Y:S04]  /*eac0*/  LDL.LU R13, [R1+0x8c] ;  /* 0x00008c00010d7983 */ /* 0x000f680000300800 */
        /* <DEDUP_REMOVED lines=63> */
[----:B------:R-:W5:Y:S01]  /*eec0*/  LDL.LU R176, [R1+0x194] ;  /* 0x0001940001b07983 */ /* 0x000f620000300800 */
[----:B------:R-:W-:-:S03]  /*eed0*/  ISETP.GE.AND P0, PT, R19, 0x1, PT ;  /* 0x000000011300780c */ /* 0x000fc60003f06270 */
[----:B------:R-:W5:Y:S04]  /*eee0*/  LDL.LU R175, [R1+0x198] ;  /* 0x0001980001af7983 */ /* 0x000f680000300800 */
[----:B------:R-:W5:Y:S04]  /*eef0*/  LDL.LU R174, [R1+0x19c] ;  /* 0x00019c0001ae7983 */ /* 0x000f680000300800 */
[----:B------:R-:W5:Y:S04]  /*ef00*/  LDL.LU R173, [R1+0x1a0] ;  /* 0x0001a00001ad7983 */ /* 0x000f680000300800 */
[----:B------:R-:W5:Y:S01]  /*ef10*/  LDL.LU R172, [R1+0x1a4] ;  /* 0x0001a40001ac7983 */ /* 0x000f620000300800 */
[----:B------:R-:W-:-:S03]  /*ef20*/  ISETP.LT.OR P1, PT, R0, 0x1, !P0 ;  /* 0x000000010000780c */ /* 0x000fc60004721670 */
        /* <DEDUP_REMOVED lines=13> */
[----:B--2---:R-:W-:-:S03]  /*f000*/  @!P1 IMAD R2, R2, R17, RZ ;  /* 0x0000001102029224 */ /* 0x004fc600078e02ff */
        /* <DEDUP_REMOVED lines=9> */
[----:B------:R0:W-:Y:S04]  /*f0a0*/  @!P1 STG.E.U8 desc[UR36][R4.64], R2 ;  /* 0x0000000204009986 */ /* 0x0001e8000c101124 */
[----:B0-----:R-:W3:Y:S01]  /*f0b0*/  LDL.LU R2, [R1+0x4] ;  /* 0x0000040001027983 */ /* 0x001ee20000300800 */
[----:B------:R-:W-:-:S02]  /*f0c0*/  ISETP.LT.OR P1, PT, R0, 0x2, !P0 ;  /* 0x000000020000780c */ /* 0x000fc40004721670 */
[----:B------:R-:W-:-:S11]  /*f0d0*/  ISETP.GE.AND P2, PT, R19, 0x9, PT ;  /* 0x000000091300780c */ /* 0x000fd60003f46270 */
[----:B---3--:R-:W-:-:S05]  /*f0e0*/  @!P1 IMAD R2, R2, R17, RZ ;  /* 0x0000001102029224 */ /* 0x008fca00078e02ff */
[----:B------:R0:W-:Y:S04]  /*f0f0*/  @!P1 STG.E.U8 desc[UR36][R4.64+0x1], R2 ;  /* 0x0000010204009986 */ /* 0x0001e8000c101124 */
[----:B0-----:R-:W3:Y:S01]  /*f100*/  LDL.LU R2, [R1+0x8] ;  /* 0x0000080001027983 */ /* 0x001ee20000300800 */
[C---:B------:R-:W-:Y:S02]  /*f110*/  ISETP.LT.OR P1, PT, R0.reuse, 0x1, !P2 ;  /* 0x000000010000780c */ /* 0x040fe40005721670 */
[C---:B------:R-:W-:Y:S02]  /*f120*/  ISETP.LT.OR P3, PT, R0.reuse, 0x2, !P2 ;  /* 0x000000020000780c */ /* 0x040fe40005761670 */
[----:B------:R-:W-:-:S09]  /*f130*/  ISETP.LT.OR P4, PT, R0, 0x9, !P0 ;  /* 0x000000090000780c */ /* 0x000fd20004781670 */
[----:B---3--:R-:W-:-:S05]  /*f140*/  @!P1 IMAD R2, R2, R17, RZ ;  /* 0x0000001102029224 */ /* 0x008fca00078e02ff */
[----:B------:R0:W-:Y:S04]  /*f150*/  @!P1 STG.E.U8 desc[UR36][R10.64], R2 ;  /* 0x000000020a009986 */ /* 0x0001e8000c101124 */
[----:B0-----:R-:W3:Y:S01]  /*f160*/  LDL.LU R2, [R1+0x10] ;  /* 0x0000100001027983 */ /* 0x001ee20000300800 */
[----:B------:R-:W-:Y:S01]  /*f170*/  @!P3 IMAD R3, R3, R17, RZ ;  /* 0x000000110303b224 */ /* 0x000fe200078e02ff */
[C---:B------:R-:W-:Y:S02]  /*f180*/  ISETP.LT.OR P1, PT, R0.reuse, 0xa, !P0 ;  /* 0x0000000a0000780c */ /* 0x040fe40004721670 */
[C---:B------:R-:W-:Y:S02]  /*f190*/  ISETP.LT.OR P5, PT, R0.reuse, 0x9, !P2 ;  /* 0x000000090000780c */ /* 0x040fe400057a1670 */
[----:B------:R0:W-:Y:S01]  /*f1a0*/  @!P3 STG.E.U8 desc[UR36][R10.64+0x1], R3 ;  /* 0x000001030a00b986 */ /* 0x0001e2000c101124 */
[----:B------:R-:W-:-:S03]  /*f1b0*/  ISETP.LT.OR P6, PT, R0, 0xa, !P2 ;  /* 0x0000000a0000780c */ /* 0x000fc600057c1670 */
[----:B0-----:R-:W5:Y:S01]  /*f1c0*/  LDL.LU R3, [R1+0x18] ;  /* 0x0000180001037983 */ /* 0x001f620000300800 */
[----:B---3--:R-:W-:-:S05]  /*f1d0*/  @!P4 IMAD R2, R2, R17, RZ ;  /* 0x000000110202c224 */ /* 0x008fca00078e02ff */
[----:B------:R0:W-:Y:S04]  /*f1e0*/  @!P4 STG.E.U8 desc[UR36][R4.64+0x8], R2 ;  /* 0x000008020400c986 */ /* 0x0001e8000c101124 */
[----:B0-----:R-:W3:Y:S01]  /*f1f0*/  LDL.LU R2, [R1+0x1c] ;  /* 0x00001c0001027983 */ /* 0x001ee20000300800 */
[-C--:B----4-:R-:W-:Y:S02]  /*f200*/  @!P1 IMAD R12, R12, R17.reuse, RZ ;  /* 0x000000110c0c9224 */ /* 0x090fe400078e02ff */
[----:B-----5:R-:W-:-:S03]  /*f210*/  @!P5 IMAD R3, R3, R17, RZ ;  /* 0x000000110303d224 */ /* 0x020fc600078e02ff */
[----:B------:R0:W-:Y:S04]  /*f220*/  @!P1 STG.E.U8 desc[UR36][R4.64+0x9], R12 ;  /* 0x0000090c04009986 */ /* 0x0001e8000c101124 */
[----:B------:R1:W-:Y:S04]  /*f230*/  @!P5 STG.E.U8 desc[UR36][R10.64+0x8], R3 ;  /* 0x000008030a00d986 */ /* 0x0003e8000c101124 */
[----:B0-----:R-:W4:Y:S04]  /*f240*/  LDL.LU R12, [R1+0x28] ;  /* 0x00002800010c7983 */ /* 0x001f280000300800 */
[----:B-1----:R-:W5:Y:S01]  /*f250*/  LDL.LU R3, [R1+0x20] ;  /* 0x0000200001037983 */ /* 0x002f620000300800 */
[----:B---3--:R-:W-:-:S05]  /*f260*/  @!P6 IMAD R2, R2, R17, RZ ;  /* 0x000000110202e224 */ /* 0x008fca00078e02ff */
[----:B------:R0:W-:Y:S04]  /*f270*/  @!P6 STG.E.U8 desc[UR36][R10.64+0x9], R2 ;  /* 0x000009020a00e986 */ /* 0x0001e8000c101124 */
[----:B0-----:R-:W3:Y:S01]  /*f280*/  LDL.LU R2, [R1+0x24] ;  /* 0x0000240001027983 */ /* 0x001ee20000300800 */
[C---:B------:R-:W-:Y:S02]  /*f290*/  ISETP.LT.OR P3, PT, R0.reuse, 0x11, !P0 ;  /* 0x000000110000780c */ /* 0x040fe40004761670 */
[----:B------:R-:W-:-:S11]  /*f2a0*/  ISETP.LT.OR P4, PT, R0, 0x12, !P0 ;  /* 0x000000120000780c */ /* 0x000fd60004781670 */
[----:B-----5:R-:W-:-:S05]  /*f2b0*/  @!P3 IMAD R3, R3, R17, RZ ;  /* 0x000000110303b224 */ /* 0x020fca00078e02ff */
[----:B------:R0:W-:Y:S04]  /*f2c0*/  @!P3 STG.E.U8 desc[UR36][R4.64+0x10], R3 ;  /* 0x000010030400b986 */ /* 0x0001e8000c101124 */
[----:B0-----:R-:W5:Y:S01]  /*f2d0*/  LDL.LU R3, [R1+0x2c] ;  /* 0x00002c0001037983 */ /* 0x001f620000300800 */
[----:B---3--:R-:W-:-:S05]  /*f2e0*/  @!P4 IMAD R2, R2, R17, RZ ;  /* 0x000000110202c224 */ /* 0x008fca00078e02ff */
[----:B------:R0:W-:Y:S04]  /*f2f0*/  @!P4 STG.E.U8 desc[UR36][R4.64+0x11], R2 ;  /* 0x000011020400c986 */ /* 0x0001e8000c101124 */
[----:B0-----:R-:W3:Y:S01]  /*f300*/  LDL.LU R2, [R1+0x30] ;  /* 0x0000300001027983 */ /* 0x001ee20000300800 */
[C---:B------:R-:W-:Y:S02]  /*f310*/  ISETP.LT.OR P1, PT, R0.reuse, 0x11, !P2 ;  /* 0x000000110000780c */ /* 0x040fe40005721670 */
[C---:B------:R-:W-:Y:S02]  /*f320*/  ISETP.LT.OR P5, PT, R0.reuse, 0x12, !P2 ;  /* 0x000000120000780c */ /* 0x040fe400057a1670 */
[----:B------:R-:W-:-:S09]  /*f330*/  ISETP.LT.OR P6, PT, R0, 0x19, !P0 ;  /* 0x000000190000780c */ /* 0x000fd200047c1670 */
        /* <DEDUP_REMOVED lines=38> */
[----:B------:R-:W-:-:S13]  /*f5a0*/  ISETP.LT.OR P6, PT, R0, 0x2a, !P0 ;  /* 0x0000002a0000780c */ /* 0x000fda00047c1670 */
[----:B-----5:R-:W-:-:S05]  /*f5b0*/  @!P6 IMAD R3, R3, R17, RZ ;  /* 0x000000110303e224 */ /* 0x020fca00078e02ff */
[----:B------:R-:W-:Y:S01]  /*f5c0*/  @!P6 STG.E.U8 desc[UR36][R4.64+0x29], R3 ;  /* 0x000029030400e986 */ /* 0x000fe2000c101124 */
[----:B---3--:R-:W-:-:S05]  /*f5d0*/  @!P5 IMAD R2, R2, R17, RZ ;  /* 0x000000110202d224 */ /* 0x008fca00078e02ff */
[----:B------:R0:W-:Y:S04]  /*f5e0*/  @!P5 STG.E.U8 desc[UR36][R4.64+0x28], R2 ;  /* 0x000028020400d986 */ /* 0x0001e8000c101124 */
[----:B0-----:R-:W3:Y:S04]  /*f5f0*/  LDL.LU R2, [R1+0x58] ;  /* 0x0000580001027983 */ /* 0x001ee80000300800 */
[----:B------:R-:W5:Y:S01]  /*f600*/  LDL.LU R3, [R1+0x5c] ;  /* 0x00005c0001037983 */ /* 0x000f620000300800 */
[C---:B------:R-:W-:Y:S02]  /*f610*/  ISETP.LT.OR P1, PT, R0.reuse, 0x29, !P2 ;  /* 0x000000290000780c */ /* 0x040fe40005721670 */
[----:B------:R-:W-:-:S11]  /*f620*/  ISETP.LT.OR P3, PT, R0, 0x2a, !P2 ;  /* 0x0000002a0000780c */ /* 0x000fd60005761670 */
[----:B---3--:R-:W-:-:S05]  /*f630*/  @!P1 IMAD R2, R2, R17, RZ ;  /* 0x0000001102029224 */ /* 0x008fca00078e02ff */
[----:B------:R0:W-:Y:S04]  /*f640*/  @!P1 STG.E.U8 desc[UR36][R10.64+0x28], R2 ;  /* 0x000028020a009986 */ /* 0x0001e8000c101124 */
[----:B0-----:R-:W3:Y:S01]  /*f650*/  LDL.LU R2, [R1+0x60] ;  /* 0x0000600001027983 */ /* 0x001ee20000300800 */
[----:B-----5:R-:W-:-:S05]  /*f660*/  @!P3 IMAD R3, R3, R17, RZ ;  /* 0x000000110303b224 */ /* 0x020fca00078e02ff */
[----:B------:R0:W-:Y:S04]  /*f670*/  @!P3 STG.E.U8 desc[UR36][R10.64+0x29], R3 ;  /* 0x000029030a00b986 */ /* 0x0001e8000c101124 */
[----:B0-----:R-:W5:Y:S01]  /*f680*/  LDL.LU R3, [R1+0x68] ;  /* 0x0000680001037983 */ /* 0x001f620000300800 */
[C---:B------:R-:W-:Y:S02]  /*f690*/  ISETP.LT.OR P4, PT, R0.reuse, 0x31, !P0 ;  /* 0x000000310000780c */ /* 0x040fe40004781670 */
[C---:B------:R-:W-:Y:S02]  /*f6a0*/  ISETP.LT.OR P5, PT, R0.reuse, 0x32, !P0 ;  /* 0x000000320000780c */ /* 0x040fe400047a1670 */
[----:B------:R-:W-:-:S11]  /*f6b0*/  ISETP.LT.OR P6, PT, R0, 0x31, !P2 ;  /* 0x000000310000780c */ /* 0x000fd600057c1670 */
[----:B----4-:R-:W-:-:S05]  /*f6c0*/  @!P5 IMAD R12, R12, R17, RZ ;  /* 0x000000110c0cd224 */ /* 0x010fca00078e02ff */
[----:B------:R-:W-:Y:S01]  /*f6d0*/  @!P5 STG.E.U8 desc[UR36][R4.64+0x31], R12 ;  /* 0x0000310c0400d986 */ /* 0x000fe2000c101124 */
[----:B---3--:R-:W-:-:S05]  /*f6e0*/  @!P4 IMAD R2, R2, R17, RZ ;  /* 0x000000110202c224 */ /* 0x008fca00078e02ff */
[----:B------:R0:W-:Y:S04]  /*f6f0*/  @!P4 STG.E.U8 desc[UR36][R4.64+0x30], R2 ;  /* 0x000030020400c986 */ /* 0x0001e8000c101124 */
[----:B0-----:R-:W3:Y:S01]  /*f700*/  LDL.LU R2, [R1+0x6c] ;  /* 0x00006c0001027983 */ /* 0x001ee20000300800 */
[----:B-----5:R-:W-:-:S03]  /*f710*/  @!P6 IMAD R3, R3, R17, RZ ;  /* 0x000000110303e224 */ /* 0x020fc600078e02ff */
[----:B------:R-:W4:Y:S04]  /*f720*/  LDL.LU R12, [R1+0x78] ;  /* 0x00007800010c7983 */ /* 0x000f280000300800 */
[----:B------:R0:W-:Y:S04]  /*f730*/  @!P6 STG.E.U8 desc[UR36][R10.64+0x30], R3 ;  /* 0x000030030a00e986 */ /* 0x0001e8000c101124 */
[----:B0-----:R-:W5:Y:S01]  /*f740*/  LDL.LU R3, [R1+0x70] ;  /* 0x0000700001037983 */ /* 0x001f620000300800 */
        /* <DEDUP_REMOVED lines=11> */
[-C--:B----4-:R-:W-:Y:S02]  /*f800*/  @!P5 IMAD R12, R12, R17.reuse, RZ ;  /* 0x000000110c0cd224 */ /* 0x090fe400078e02ff */
[----:B---3--:R-:W-:-:S05]  /*f810*/  @!P4 IMAD R2, R2, R17, RZ ;  /* 0x000000110202c224 */ /* 0x008fca00078e02ff */
[----:B------:R0:W-:Y:S04]  /*f820*/  @!P4 STG.E.U8 desc[UR36][R4.64+0x39], R2 ;  /* 0x000039020400c986 */ /* 0x0001e8000c101124 */
[----:B0-----:R-:W3:Y:S01]  /*f830*/  LDL.LU R2, [R1+0x80] ;  /* 0x0000800001027983 */ /* 0x001ee20000300800 */
[----:B-----5:R-:W-:-:S03]  /*f840*/  @!P6 IMAD R3, R3, R17, RZ ;  /* 0x000000110303e224 */ /* 0x020fc600078e02ff */
[----:B------:R0:W-:Y:S04]  /*f850*/  @!P5 STG.E.U8 desc[UR36][R10.64+0x38], R12 ;  /* 0x0000380c0a00d986 */ /* 0x0001e8000c101124 */
[----:B------:R1:W-:Y:S04]  /*f860*/  @!P6 STG.E.U8 desc[UR36][R10.64+0x39], R3 ;  /* 0x000039030a00e986 */ /* 0x0003e8000c101124 */
[----:B0-----:R-:W4:Y:S04]  /*f870*/  LDL.LU R12, [R1+0xa0] ;  /* 0x0000a000010c7983 */ /* 0x001f280000300800 */
[----:B-1----:R-:W5:Y:S01]  /*f880*/  LDL.LU R3, [R1+0x84] ;  /* 0x0000840001037983 */ /* 0x002f620000300800 */
[----:B------:R-:W-:-:S02]  /*f890*/  ISETP.LT.OR P1, PT, R0, 0x41, !P0 ;  /* 0x000000410000780c */ /* 0x000fc40004721670 */
        /* <DEDUP_REMOVED lines=9> */
[C---:B------:R-:W-:Y:S02]  /*f930*/  ISETP.LT.OR P6, PT, R0.reuse, 0x49, !P0 ;  /* 0x000000490000780c */ /* 0x040fe400047c1670 */
[----:B------:R-:W-:-:S02]  /*f940*/  ISETP.LT.OR P1, PT, R0, 0x4a, !P0 ;  /* 0x0000004a0000780c */ /* 0x000fc40004721670 */
[----:B------:R-:W-:-:S07]  /*f950*/  ISETP.LT.OR P3, PT, R0, 0x49, !P2 ;  /* 0x000000490000780c */ /* 0x000fce0005761670 */
[-C--:B------:R-:W-:Y:S02]  /*f960*/  @!P5 IMAD R13, R13, R17.reuse, RZ ;  /* 0x000000110d0dd224 */ /* 0x080fe400078e02ff */
[-C--:B------:R-:W-:Y:S02]  /*f970*/  @!P6 IMAD R15, R15, R17.reuse, RZ ;  /* 0x000000110f0fe224 */ /* 0x080fe400078e02ff */
[----:B------:R-:W-:Y:S01]  /*f980*/  @!P1 IMAD R21, R21, R17, RZ ;  /* 0x0000001115159224 */ /* 0x000fe200078e02ff */
[----:B------:R4:W-:Y:S01]  /*f990*/  @!P5 STG.E.U8 desc[UR36][R10.64+0x41], R13 ;  /* 0x0000410d0a00d986 */ /* 0x0009e2000c101124 */
[----:B------:R-:W-:-:S13]  /*f9a0*/  ISETP.LT.OR P5, PT, R0, 0x51, !P0 ;  /* 0x000000510000780c */ /* 0x000fda00047a1670 */
[-C--:B----4-:R-:W-:Y:S02]  /*f9b0*/  @!P5 IMAD R13, R12, R17.reuse, RZ ;  /* 0x000000110c0dd224 */ /* 0x090fe400078e02ff */
[----:B---3--:R-:W-:-:S05]  /*f9c0*/  @!P4 IMAD R2, R2, R17, RZ ;  /* 0x000000110202c224 */ /* 0x008fca00078e02ff */
[----:B------:R-:W-:Y:S01]  /*f9d0*/  @!P4 STG.E.U8 desc[UR36][R10.64+0x40], R2 ;  /* 0x000040020a00c986 */ /* 0x000fe2000c101124 */
[----:B------:R-:W-:-:S03]  /*f9e0*/  ISETP.LT.OR P4, PT, R0, 0x4a, !P2 ;  /* 0x0000004a0000780c */ /* 0x000fc60005781670 */
[----:B------:R0:W-:Y:S01]  /*f9f0*/  @!P6 STG.E.U8 desc[UR36][R4.64+0x48], R15 ;  /* 0x0000480f0400e986 */ /* 0x0001e2000c101124 */
[----:B------:R-:W-:-:S03]  /*fa00*/  ISETP.LT.OR P6, PT, R0, 0x52, !P0 ;  /* 0x000000520000780c */ /* 0x000fc600047c1670 */
[----:B------:R-:W-:Y:S01]  /*fa10*/  @!P1 STG.E.U8 desc[UR36][R4.64+0x49], R21 ;  /* 0x0000491504009986 */ /* 0x000fe2000c101124 */
[----:B------:R-:W-:-:S05]  /*fa20*/  ISETP.LT.OR P1, PT, R0, 0x51, !P2 ;  /* 0x000000510000780c */ /* 0x000fca0005721670 */
[-C--:B------:R-:W-:Y:S02]  /*fa30*/  @!P4 IMAD R23, R23, R17.reuse, RZ ;  /* 0x000000111717c224 */ /* 0x080fe400078e02ff */
[-C--:B-----5:R-:W-:Y:S02]  /*fa40*/  @!P3 IMAD R3, R3, R17.reuse, RZ ;  /* 0x000000110303b224 */ /* 0x0a0fe400078e02ff */
[-C--:B0-----:R-:W-:Y:S01]  /*fa50*/  @!P6 IMAD R15, R235, R17.reuse, RZ ;  /* 0x00000011eb0fe224 */ /* 0x081fe200078e02ff */
[----:B------:R-:W-:Y:S03]  /*fa60*/  @!P4 STG.E.U8 desc[UR36][R10.64+0x49], R23 ;  /* 0x000049170a00c986 */ /* 0x000fe6000c101124 */
[----:B------:R-:W-:Y:S01]  /*fa70*/  @!P1 IMAD R153, R153, R17, RZ ;  /* 0x0000001199999224 */ /* 0x000fe200078e02ff */
[----:B------:R0:W-:Y:S01]  /*fa80*/  @!P3 STG.E.U8 desc[UR36][R10.64+0x48], R3 ;  /* 0x000048030a00b986 */ /* 0x0001e2000c101124 */
[----:B------:R-:W-:-:S02]  /*fa90*/  ISETP.LT.OR P3, PT, R0, 0x52, !P2 ;  /* 0x000000520000780c */ /* 0x000fc40005761670 */
[C---:B------:R-:W-:Y:S01]  /*faa0*/  ISETP.LT.OR P4, PT, R0.reuse, 0x59, !P0 ;  /* 0x000000590000780c */ /* 0x040fe20004781670 */
[----:B------:R1:W-:Y:S01]  /*fab0*/  @!P5 STG.E.U8 desc[UR36][R4.64+0x50], R13 ;  /* 0x0000500d0400d986 */ /* 0x0003e2000c101124 */
[----:B------:R-:W-:-:S03]  /*fac0*/  ISETP.LT.OR P5, PT, R0, 0x5a, !P0 ;  /* 0x0000005a0000780c */ /* 0x000fc600047a1670 */
[----:B------:R3:W-:Y:S01]  /*fad0*/  @!P6 STG.E.U8 desc[UR36][R4.64+0x51], R15 ;  /* 0x0000510f0400e986 */ /* 0x0007e2000c101124 */
[----:B------:R-:W-:-:S03]  /*fae0*/  ISETP.LT.OR P6, PT, R0, 0x59, !P2 ;  /* 0x000000590000780c */ /* 0x000fc600057c1670 */
[----:B------:R-:W-:Y:S01]  /*faf0*/  @!P1 STG.E.U8 desc[UR36][R10.64+0x50], R153 ;  /* 0x000050990a009986 */ /* 0x000fe2000c101124 */
[----:B------:R-:W-:Y:S01]  /*fb00*/  ISETP.LT.OR P1, PT, R0, 0x5a, !P2 ;  /* 0x0000005a0000780c */ /* 0x000fe20005721670 */
[-C--:B0-----:R-:W-:Y:S02]  /*fb10*/  @!P3 IMAD R3, R234, R17.reuse, RZ ;  /* 0x00000011ea03b224 */ /* 0x081fe400078e02ff */
[-C--:B------:R-:W-:Y:S02]  /*fb20*/  @!P4 IMAD R21, R233, R17.reuse, RZ ;  /* 0x00000011e915c224 */ /* 0x080fe400078e02ff */
[-C--:B-1----:R-:W-:Y:S01]  /*fb30*/  @!P5 IMAD R13, R232, R17.reuse, RZ ;  /* 0x00000011e80dd224 */ /* 0x082fe200078e02ff */
[----:B------:R0:W-:Y:S03]  /*fb40*/  @!P3 STG.E.U8 desc[UR36][R10.64+0x51], R3 ;  /* 0x000051030a00b986 */ /* 0x0001e6000c101124 */
[----:B---3--:R-:W-:Y:S01]  /*fb50*/  @!P6 IMAD R15, R231, R17, RZ ;  /* 0x00000011e70fe224 */ /* 0x008fe200078e02ff */
[----:B------:R1:W-:Y:S01]  /*fb60*/  @!P4 STG.E.U8 desc[UR36][R4.64+0x58], R21 ;  /* 0x000058150400c986 */ /* 0x0003e2000c101124 */
[----:B------:R-:W-:-:S02]  /*fb70*/  ISETP.LT.OR P3, PT, R0, 0x61, !P0 ;  /* 0x000000610000780c */ /* 0x000fc40004761670 */
[----:B------:R-:W-:Y:S01]  /*fb80*/  @!P1 IMAD R23, R230, R17, RZ ;  /* 0x00000011e6179224 */ /* 0x000fe200078e02ff */
        /* <DEDUP_REMOVED lines=8> */
[-C--:B-1----:R-:W-:Y:S02]  /*fc10*/  @!P4 IMAD R21, R228, R17.reuse, RZ ;  /* 0x00000011e415c224 */ /* 0x082fe400078e02ff */
[-C--:B---3--:R-:W-:Y:S01]  /*fc20*/  @!P5 IMAD R13, R227, R17.reuse, RZ ;  /* 0x00000011e30dd224 */ /* 0x088fe200078e02ff */
[----:B------:R0:W-:Y:S03]  /*fc30*/  @!P3 STG.E.U8 desc[UR36][R4.64+0x60], R3 ;  /* 0x000060030400b986 */ /* 0x0001e6000c101124 */
[----:B----4-:R-:W-:Y:S01]  /*fc40*/  @!P6 IMAD R15, R226, R17, RZ ;  /* 0x00000011e20fe224 */ /* 0x010fe200078e02ff */
        /* <DEDUP_REMOVED lines=134> */
[-C--:B----4-:R-:W-:Y:S01]  /*104b0*/  @!P6 IMAD R15, R181, R17.reuse, RZ ;  /* 0x00000011b50fe224 */ /* 0x090fe200078e02ff */
[----:B------:R1:W-:Y:S03]  /*104c0*/  @!P4 STG.E.U8 desc[UR36][R10.64+0xb8], R21 ;  /* 0x0000b8150a00c986 */ /* 0x0003e6000c101124 */
[----:B------:R-:W-:Y:S01]  /*104d0*/  @!P1 IMAD R23, R180, R17, RZ ;  /* 0x00000011b4179224 */ /* 0x000fe200078e02ff */
[C---:B------:R-:W-:Y:S01]  /*104e0*/  ISETP.LT.OR P3, PT, R0.reuse, 0xc1, !P2 ;  /* 0x000000c10000780c */ /* 0x040fe20005761670 */
[----:B------:R3:W-:Y:S01]  /*104f0*/  @!P5 STG.E.U8 desc[UR36][R10.64+0xb9], R13 ;  /* 0x0000b90d0a00d986 */ /* 0x0007e2000c101124 */
[----:B------:R-:W-:-:S02]  /*10500*/  ISETP.LT.OR P4, PT, R0, 0xc2, !P2 ;  /* 0x000000c20000780c */ /* 0x000fc40005781670 */
[C---:B------:R-:W-:Y:S01]  /*10510*/  ISETP.LT.OR P5, PT, R0.reuse, 0xc9, !P0 ;  /* 0x000000c90000780c */ /* 0x040fe200047a1670 */
[----:B------:R4:W-:Y:S01]  /*10520*/  @!P6 STG.E.U8 desc[UR36][R4.64+0xc0], R15 ;  /* 0x0000c00f0400e986 */ /* 0x0009e2000c101124 */
[----:B------:R-:W-:-:S03]  /*10530*/  ISETP.LT.OR P6, PT, R0, 0xca, !P0 ;  /* 0x000000ca0000780c */ /* 0x000fc600047c1670 */
[----:B------:R-:W-:Y:S01]  /*10540*/  @!P1 STG.E.U8 desc[UR36][R4.64+0xc1], R23 ;  /* 0x0000c11704009986 */ /* 0x000fe2000c101124 */
[----:B------:R-:W-:-:S03]  /*10550*/  ISETP.LT.OR P1, PT, R0, 0xc9, !P2 ;  /* 0x000000c90000780c */ /* 0x000fc60005721670 */
[-C--:B0-----:R-:W-:Y:S02]  /*10560*/  @!P3 IMAD R3, R179, R17.reuse, RZ ;  /* 0x00000011b303b224 */ /* 0x081fe400078e02ff */
[-C--:B-1----:R-:W-:Y:S02]  /*10570*/  @!P4 IMAD R21, R178, R17.reuse, RZ ;  /* 0x00000011b215c224 */ /* 0x082fe400078e02ff */
[-C--:B---3--:R-:W-:Y:S02]  /*10580*/  @!P5 IMAD R13, R177, R17.reuse, RZ ;  /* 0x00000011b10dd224 */ /* 0x088fe400078e02ff */
[-C--:B----4-:R-:W-:Y:S01]  /*10590*/  @!P6 IMAD R15, R176, R17.reuse, RZ ;  /* 0x00000011b00fe224 */ /* 0x090fe200078e02ff */
[----:B------:R0:W-:Y:S03]  /*105a0*/  @!P3 STG.E.U8 desc[UR36][R10.64+0xc0], R3 ;  /* 0x0000c0030a00b986 */ /* 0x0001e6000c101124 */
        /* <DEDUP_REMOVED lines=36> */
[----:B------:R4:W-:Y:S04]  /*107f0*/  @!P6 STG.E.U8 desc[UR36][R10.64+0xd9], R15 ;  /* 0x0000d90f0a00e986 */ /* 0x0009e8000c101124 */
[----:B------:R-:W-:Y:S01]  /*10800*/  @!P1 STG.E.U8 desc[UR36][R4.64+0xe0], R153 ;  /* 0x0000e09904009986 */ /* 0x000fe2000c101124 */
[C---:B------:R-:W-:Y:S02]  /*10810*/  ISETP.LT.OR P1, PT, R0.reuse, 0xea, !P0 ;  /* 0x000000ea0000780c */ /* 0x040fe40004721670 */
[----:B------:R-:W-:Y:S01]  /*10820*/  ISETP.LT.OR P6, PT, R0, 0xe9, !P0 ;  /* 0x000000e90000780c */ /* 0x000fe200047c1670 */
[-C--:B0-----:R-:W-:Y:S02]  /*10830*/  @!P3 IMAD R3, R164, R17.reuse, RZ ;  /* 0x00000011a403b224 */ /* 0x081fe400078e02ff */
[----:B-1----:R-:W-:-:S02]  /*10840*/  @!P4 IMAD R21, R163, R17, RZ ;  /* 0x00000011a315c224 */ /* 0x002fc400078e02ff */
[----:B---3--:R-:W-:Y:S01]  /*10850*/  @!P5 IMAD R13, R162, R17, RZ ;  /* 0x00000011a20dd224 */ /* 0x008fe200078e02ff */
[----:B------:R0:W-:Y:S01]  /*10860*/  @!P3 STG.E.U8 desc[UR36][R4.64+0xe1], R3 ;  /* 0x0000e1030400b986 */ /* 0x0001e2000c101124 */
[----:B------:R-:W-:-:S04]  /*10870*/  ISETP.LT.OR P3, PT, R0, 0xe9, !P2 ;  /* 0x000000e90000780c */ /* 0x000fc80005761670 */
[-C--:B------:R-:W-:Y:S01]  /*10880*/  @!P1 IMAD R23, R160, R17.reuse, RZ ;  /* 0x00000011a0179224 */ /* 0x080fe200078e02ff */
[----:B------:R2:W-:Y:S01]  /*10890*/  @!P4 STG.E.U8 desc[UR36][R10.64+0xe0], R21 ;  /* 0x0000e0150a00c986 */ /* 0x0005e2000c101124 */
[----:B----4-:R-:W-:Y:S01]  /*108a0*/  @!P6 IMAD R15, R161, R17, RZ ;  /* 0x00000011a10fe224 */ /* 0x010fe200078e02ff */
[C---:B------:R-:W-:Y:S02]  /*108b0*/  ISETP.LT.OR P4, PT, R0.reuse, 0xea, !P2 ;  /* 0x000000ea0000780c */ /* 0x040fe40005781670 */
[----:B------:R1:W-:Y:S01]  /*108c0*/  @!P5 STG.E.U8 desc[UR36][R10.64+0xe1], R13 ;  /* 0x0000e10d0a00d986 */ /* 0x0003e2000c101124 */
[----:B------:R-:W-:-:S03]  /*108d0*/  ISETP.LT.OR P5, PT, R0, 0xf1, !P0 ;  /* 0x000000f10000780c */ /* 0x000fc600047a1670 */
[----:B------:R-:W-:Y:S01]  /*108e0*/  @!P1 STG.E.U8 desc[UR36][R4.64+0xe9], R23 ;  /* 0x0000e91704009986 */ /* 0x000fe2000c101124 */
[----:B------:R-:W-:-:S03]  /*108f0*/  ISETP.LT.OR P1, PT, R0, 0xf2, !P0 ;  /* 0x000000f20000780c */ /* 0x000fc60004721670 */
[----:B------:R3:W-:Y:S01]  /*10900*/  @!P6 STG.E.U8 desc[UR36][R4.64+0xe8], R15 ;  /* 0x0000e80f0400e986 */ /* 0x0007e2000c101124 */
[----:B------:R-:W-:Y:S01]  /*10910*/  ISETP.LT.OR P6, PT, R0, 0xf1, !P2 ;  /* 0x000000f10000780c */ /* 0x000fe200057c1670 */
[-C--:B0-----:R-:W-:Y:S02]  /*10920*/  @!P3 IMAD R3, R159, R17.reuse, RZ ;  /* 0x000000119f03b224 */ /* 0x081fe400078e02ff */
[-C--:B--2---:R-:W-:Y:S02]  /*10930*/  @!P4 IMAD R21, R158, R17.reuse, RZ ;  /* 0x000000119e15c224 */ /* 0x084fe400078e02ff */
[-C--:B-1----:R-:W-:Y:S01]  /*10940*/  @!P5 IMAD R13, R157, R17.reuse, RZ ;  /* 0x000000119d0dd224 */ /* 0x082fe200078e02ff */
[----:B------:R0:W-:Y:S01]  /*10950*/  @!P3 STG.E.U8 desc[UR36][R10.64+0xe8], R3 ;  /* 0x0000e8030a00b986 */ /* 0x0001e2000c101124 */
[----:B------:R-:W-:Y:S02]  /*10960*/  ISETP.LT.OR P3, PT, R0, 0xf2, !P2 ;  /* 0x000000f20000780c */ /* 0x000fe40005761670 */
[-C--:B---3--:R-:W-:Y:S01]  /*10970*/  @!P1 IMAD R15, R156, R17.reuse, RZ ;  /* 0x000000119c0f9224 */ /* 0x088fe200078e02ff */
[----:B------:R1:W-:Y:S03]  /*10980*/  @!P4 STG.E.U8 desc[UR36][R10.64+0xe9], R21 ;  /* 0x0000e9150a00c986 */ /* 0x0003e6000c101124 */
[----:B------:R-:W-:Y:S01]  /*10990*/  @!P6 IMAD R23, R155, R17, RZ ;  /* 0x000000119b17e224 */ /* 0x000fe200078e02ff */
[C---:B------:R-:W-:Y:S01]  /*109a0*/  ISETP.LT.OR P4, PT, R0.reuse, 0xf9, !P0 ;  /* 0x000000f90000780c */ /* 0x040fe20004781670 */
[----:B------:R-:W-:Y:S01]  /*109b0*/  @!P1 STG.E.U8 desc[UR36][R4.64+0xf1], R15 ;  /* 0x0000f10f04009986 */ /* 0x000fe2000c101124 */
[----:B------:R-:W-:-:S02]  /*109c0*/  ISETP.LT.OR P0, PT, R0, 0xfa, !P0 ;  /* 0x000000fa0000780c */ /* 0x000fc40004701670 */
[C---:B------:R-:W-:Y:S01]  /*109d0*/  ISETP.GE.AND P1, PT, R19.reuse, 0x81, PT ;  /* 0x000000811300780c */ /* 0x040fe20003f26270 */
[----:B------:R2:W-:Y:S01]  /*109e0*/  @!P5 STG.E.U8 desc[UR36][R4.64+0xf0], R13 ;  /* 0x0000f00d0400d986 */ /* 0x0005e2000c101124 */
[C---:B------:R-:W-:Y:S02]  /*109f0*/  ISETP.LT.OR P5, PT, R0.reuse, 0xf9, !P2 ;  /* 0x000000f90000780c */ /* 0x040fe400057a1670 */
[C---:B------:R-:W-:Y:S01]  /*10a00*/  ISETP.LT.OR P2, PT, R0.reuse, 0xfa, !P2 ;  /* 0x000000fa0000780c */ /* 0x040fe20005741670 */
[----:B------:R-:W-:Y:S01]  /*10a10*/  @!P6 STG.E.U8 desc[UR36][R10.64+0xf0], R23 ;  /* 0x0000f0170a00e986 */ /* 0x000fe2000c101124 */
[----:B------:R-:W-:Y:S01]  /*10a20*/  ISETP.LT.OR P6, PT, R0, 0x1, !P1 ;  /* 0x000000010000780c */ /* 0x000fe20004fc1670 */
[-C--:B0-----:R-:W-:Y:S02]  /*10a30*/  @!P3 IMAD R3, R154, R17.reuse, RZ ;  /* 0x000000119a03b224 */ /* 0x081fe400078e02ff */
[-C--:B-1----:R-:W-:Y:S02]  /*10a40*/  @!P4 IMAD R21, R152, R17.reuse, RZ ;  /* 0x000000119815c224 */ /* 0x082fe400078e02ff */
[----:B------:R-:W-:Y:S01]  /*10a50*/  @!P0 IMAD R153, R22, R17, RZ ;  /* 0x0000001116998224 */ /* 0x000fe200078e02ff */
[----:B------:R0:W-:Y:S01]  /*10a60*/  @!P3 STG.E.U8 desc[UR36][R10.64+0xf1], R3 ;  /* 0x0000f1030a00b986 */ /* 0x0001e2000c101124 */
[----:B------:R-:W-:-:S02]  /*10a70*/  ISETP.GE.AND P3, PT, R19, 0x89, PT ;  /* 0x000000891300780c */ /* 0x000fc40003f66270 */
[-C--:B--2---:R-:W-:Y:S02]  /*10a80*/  @!P5 IMAD R13, R20, R17.reuse, RZ ;  /* 0x00000011140dd224 */ /* 0x084fe400078e02ff */
[-C--:B------:R-:W-:Y:S01]  /*10a90*/  @!P2 IMAD R15, R14, R17.reuse, RZ ;  /* 0x000000110e0fa224 */ /* 0x080fe200078e02ff */
[----:B------:R-:W-:Y:S01]  /*10aa0*/  @!P0 STG.E.U8 desc[UR36][R4.64+0xf9], R153 ;  /* 0x0000f99904008986 */ /* 0x000fe2000c101124 */
[----:B------:R-:W-:Y:S01]  /*10ab0*/  @!P6 IMAD R19, R24, R17, RZ ;  /* 0x000000111813e224 */ /* 0x000fe200078e02ff */
[C---:B------:R-:W-:Y:S02]  /*10ac0*/  ISETP.LT.OR P0, PT, R0.reuse, 0x2, !P1 ;  /* 0x000000020000780c */ /* 0x040fe40004f01670 */
[----:B------:R1:W-:Y:S01]  /*10ad0*/  @!P4 STG.E.U8 desc[UR36][R4.64+0xf8], R21 ;  /* 0x0000f8150400c986 */ /* 0x0003e2000c101124 */
[----:B------:R-:W-:-:S03]  /*10ae0*/  ISETP.LT.OR P4, PT, R0, 0x1, !P3 ;  /* 0x000000010000780c */ /* 0x000fc60005f81670 */
[----:B------:R-:W-:Y:S01]  /*10af0*/  @!P5 STG.E.U8 desc[UR36][R10.64+0xf8], R13 ;  /* 0x0000f80d0a00d986 */ /* 0x000fe2000c101124 */
[----:B------:R-:W-:-:S03]  /*10b00*/  ISETP.LT.OR P5, PT, R0, 0x2, !P3 ;  /* 0x000000020000780c */ /* 0x000fc60005fa1670 */
[----:B------:R-:W-:Y:S01]  /*10b10*/  @!P2 STG.E.U8 desc[UR36][R10.64+0xf9], R15 ;  /* 0x0000f90f0a00a986 */ /* 0x000fe2000c101124 */
[----:B------:R-:W-:-:S03]  /*10b20*/  ISETP.LT.OR P2, PT, R0, 0x9, !P1 ;  /* 0x000000090000780c */ /* 0x000fc60004f41670 */
[----:B------:R-:W-:Y:S01]  /*10b30*/  @!P6 STG.E.U8 desc[UR36][R6.64], R19 ;  /* 0x000000130600e986 */ /* 0x000fe2000c101124 */
[----:B------:R-:W-:Y:S01]  /*10b40*/  ISETP.LT.OR P6, PT, R0, 0xa, !P1 ;  /* 0x0000000a0000780c */ /* 0x000fe20004fc1670 */
[-C--:B------:R-:W-:Y:S02]  /*10b50*/  @!P0 IMAD R25, R25, R17.reuse, RZ ;  /* 0x0000001119198224 */ /* 0x080fe400078e02ff */
[-C--:B0-----:R-:W-:Y:S02]  /*10b60*/  @!P4 IMAD R3, R26, R17.reuse, RZ ;  /* 0x000000111a03c224 */ /* 0x081fe400078e02ff */
[-C--:B------:R-:W-:Y:S01]  /*10b70*/  @!P5 IMAD R27, R27, R17.reuse, RZ ;  /* 0x000000111b1bd224 */ /* 0x080fe200078e02ff */
[----:B------:R-:W-:Y:S03]  /*10b80*/  @!P0 STG.E.U8 desc[UR36][R6.64+0x1], R25 ;  /* 0x0000011906008986 */ /* 0x000fe6000c101124 */
[----:B-1----:R-:W-:Y:S01]  /*10b90*/  @!P2 IMAD R5, R28, R17, RZ ;  /* 0x000000111c05a224 */ /* 0x002fe200078e02ff */
[----:B------:R0:W-:Y:S01]  /*10ba0*/  @!P4 STG.E.U8 desc[UR36][R8.64], R3 ;  /* 0x000000030800c986 */ /* 0x0001e2000c101124 */
[----:B------:R-:W-:-:S02]  /*10bb0*/  ISETP.LT.OR P0, PT, R0, 0xa, !P3 ;  /* 0x0000000a0000780c */ /* 0x000fc40005f01670 */
[----:B------:R-:W-:Y:S01]  /*10bc0*/  @!P6 IMAD R29, R29, R17, RZ ;  /* 0x000000111d1de224 */ /* 0x000fe200078e02ff */
[C---:B------:R-:W-:Y:S01]  /*10bd0*/  ISETP.LT.OR P4, PT, R0.reuse, 0x9, !P3 ;  /* 0x000000090000780c */ /* 0x040fe20005f81670 */
[----:B------:R-:W-:Y:S01]  /*10be0*/  @!P5 STG.E.U8 desc[UR36][R8.64+0x1], R27 ;  /* 0x0000011b0800d986 */ /* 0x000fe2000c101124 */
[----:B------:R-:W-:-:S03]  /*10bf0*/  ISETP.LT.OR P5, PT, R0, 0x11, !P1 ;  /* 0x000000110000780c */ /* 0x000fc60004fa1670 */
[----:B------:R1:W-:Y:S01]  /*10c00*/  @!P2 STG.E.U8 desc[UR36][R6.64+0x8], R5 ;  /* 0x000008050600a986 */ /* 0x0003e2000c101124 */
[----:B------:R-:W-:-:S03]  /*10c10*/  ISETP.LT.OR P2, PT, R0, 0x12, !P1 ;  /* 0x000000120000780c */ /* 0x000fc60004f41670 */
[----:B------:R-:W-:Y:S01]  /*10c20*/  @!P6 STG.E.U8 desc[UR36][R6.64+0x9], R29 ;  /* 0x0000091d0600e986 */ /* 0x000fe2000c101124 */
[----:B------:R-:W-:Y:S01]  /*10c30*/  ISETP.LT.OR P6, PT, R0, 0x11, !P3 ;  /* 0x000000110000780c */ /* 0x000fe20005fc1670 */
[-C--:B------:R-:W-:Y:S02]  /*10c40*/  @!P0 IMAD R31, R31, R17.reuse, RZ ;  /* 0x000000111f1f8224 */ /* 0x080fe400078e02ff */
[-C--:B0-----:R-:W-:Y:S02]  /*10c50*/  @!P4 IMAD R3, R30, R17.reuse, RZ ;  /* 0x000000111e03c224 */ /* 0x081fe400078e02ff */
[-C--:B------:R-:W-:Y:S01]  /*10c60*/  @!P5 IMAD R11, R32, R17.reuse, RZ ;  /* 0x00000011200bd224 */ /* 0x080fe200078e02ff */
[----:B------:R-:W-:Y:S03]  /*10c70*/  @!P0 STG.E.U8 desc[UR36][R8.64+0x9], R31 ;  /* 0x0000091f08008986 */ /* 0x000fe6000c101124 */
[----:B------:R-:W-:Y:S01]  /*10c80*/  @!P2 IMAD R33, R33, R17, RZ ;  /* 0x000000112121a224 */ /* 0x000fe200078e02ff */
[----:B------:R0:W-:Y:S01]  /*10c90*/  @!P4 STG.E.U8 desc[UR36][R8.64+0x8], R3 ;  /* 0x000008030800c986 */ /* 0x0001e2000c101124 */
[----:B------:R-:W-:-:S02]  /*10ca0*/  ISETP.LT.OR P0, PT, R0, 0x12, !P3 ;  /* 0x000000120000780c */ /* 0x000fc40005f01670 */
[----:B-1----:R-:W-:Y:S01]  /*10cb0*/  @!P6 IMAD R5, R34, R17, RZ ;  /* 0x000000112205e224 */ /* 0x002fe200078e02ff */
[C---:B------:R-:W-:Y:S01]  /*10cc0*/  ISETP.LT.OR P4, PT, R0.reuse, 0x19, !P1 ;  /* 0x000000190000780c */ /* 0x040fe20004f81670 */
[----:B------:R-:W-:Y:S01]  /*10cd0*/  @!P5 STG.E.U8 desc[UR36][R6.64+0x10], R11 ;  /* 0x0000100b0600d986 */ /* 0x000fe2000c101124 */
[----:B------:R-:W-:-:S03]  /*10ce0*/  ISETP.LT.OR P5, PT, R0, 0x1a, !P1 ;  /* 0x0000001a0000780c */ /* 0x000fc60004fa1670 */
[----:B------:R-:W-:Y:S01]  /*10cf0*/  @!P2 STG.E.U8 desc[UR36][R6.64+0x11], R33 ;  /* 0x000011210600a986 */ /* 0x000fe2000c101124 */
[----:B------:R-:W-:-:S03]  /*10d00*/  ISETP.LT.OR P2, PT, R0, 0x19, !P3 ;  /* 0x000000190000780c */ /* 0x000fc60005f41670 */
[----:B------:R1:W-:Y:S01]  /*10d10*/  @!P6 STG.E.U8 desc[UR36][R8.64+0x10], R5 ;  /* 0x000010050800e986 */ /* 0x0003e2000c101124 */
[----:B------:R-:W-:Y:S01]  /*10d20*/  ISETP.LT.OR P6, PT, R0, 0x1a, !P3 ;  /* 0x0000001a0000780c */ /* 0x000fe20005fc1670 */
[-C--:B------:R-:W-:Y:S02]  /*10d30*/  @!P0 IMAD R35, R35, R17.reuse, RZ ;  /* 0x0000001123238224 */ /* 0x080fe400078e02ff */
[-C--:B0-----:R-:W-:Y:S02]  /*10d40*/  @!P4 IMAD R3, R36, R17.reuse, RZ ;  /* 0x000000112403c224 */ /* 0x081fe400078e02ff */
[-C--:B------:R-:W-:Y:S01]  /*10d50*/  @!P5 IMAD R37, R37, R17.reuse, RZ ;  /* 0x000000112525d224 */ /* 0x080fe200078e02ff */
[----:B------:R-:W-:Y:S01]  /*10d60*/  @!P0 STG.E.U8 desc[UR36][R8.64+0x11], R35 ;  /* 0x0000112308008986 */ /* 0x000fe2000c101124 */
[----:B------:R-:W-:Y:S02]  /*10d70*/  ISETP.LT.OR P0, PT, R0, 0x22, !P1 ;  /* 0x000000220000780c */ /* 0x000fe40004f01670 */
[----:B-1----:R-:W-:-:S04]  /*10d80*/  @!P2 IMAD R5, R38, R17, RZ ;  /* 0x000000112605a224 */ /* 0x002fc800078e02ff */
[----:B------:R-:W-:Y:S01]  /*10d90*/  @!P6 IMAD R39, R39, R17, RZ ;  /* 0x000000112727e224 */ /* 0x000fe200078e02ff */
[----:B------:R0:W-:Y:S01]  /*10da0*/  @!P4 STG.E.U8 desc[UR36][R6.64+0x18], R3 ;  /* 0x000018030600c986 */ /* 0x0001e2000c101124 */
[----:B------:R-:W-:-:S03]  /*10db0*/  ISETP.LT.OR P4, PT, R0, 0x21, !P1 ;  /* 0x000000210000780c */ /* 0x000fc60004f81670 */
        /* <DEDUP_REMOVED lines=216> */
[-C--:B0-----:R-:W-:Y:S02]  /*11b40*/  @!P4 IMAD R3, R110, R17.reuse, RZ ;  /* 0x000000116e03c224 */ /* 0x081fe400078e02ff */
[-C--:B------:R-:W-:Y:S02]  /*11b50*/  @!P0 IMAD R111, R111, R17.reuse, RZ ;  /* 0x000000116f6f8224 */ /* 0x080fe400078e02ff */
[-C--:B------:R-:W-:Y:S01]  /*11b60*/  @!P5 IMAD R11, R112, R17.reuse, RZ ;  /* 0x00000011700bd224 */ /* 0x080fe200078e02ff */
[----:B------:R0:W-:Y:S03]  /*11b70*/  @!P4 STG.E.U8 desc[UR36][R8.64+0xa8], R3 ;  /* 0x0000a8030800c986 */ /* 0x0001e6000c101124 */
[-C--:B------:R-:W-:Y:S01]  /*11b80*/  @!P2 IMAD R113, R113, R17.reuse, RZ ;  /* 0x000000117171a224 */ /* 0x080fe200078e02ff */
[----:B------:R-:W-:Y:S03]  /*11b90*/  @!P0 STG.E.U8 desc[UR36][R8.64+0xa9], R111 ;  /* 0x0000a96f08008986 */ /* 0x000fe6000c101124 */
[----:B-1----:R-:W-:Y:S01]  /*11ba0*/  @!P6 IMAD R5, R114, R17, RZ ;  /* 0x000000117205e224 */ /* 0x002fe200078e02ff */
[C---:B------:R-:W-:Y:S01]  /*11bb0*/  ISETP.LT.OR P0, PT, R0.reuse, 0xb2, !P3 ;  /* 0x000000b20000780c */ /* 0x040fe20005f01670 */
[----:B------:R-:W-:Y:S01]  /*11bc0*/  @!P5 STG.E.U8 desc[UR36][R6.64+0xb0], R11 ;  /* 0x0000b00b0600d986 */ /* 0x000fe2000c101124 */
[----:B------:R-:W-:-:S02]  /*11bd0*/  ISETP.LT.OR P5, PT, R0, 0xba, !P1 ;  /* 0x000000ba0000780c */ /* 0x000fc40004fa1670 */
[C---:B------:R-:W-:Y:S01]  /*11be0*/  ISETP.LT.OR P4, PT, R0.reuse, 0xb9, !P1 ;  /* 0x000000b90000780c */ /* 0x040fe20004f81670 */
[----:B------:R-:W-:Y:S01]  /*11bf0*/  @!P2 STG.E.U8 desc[UR36][R6.64+0xb1], R113 ;  /* 0x0000b1710600a986 */ /* 0x000fe2000c101124 */
[----:B------:R-:W-:-:S03]  /*11c00*/  ISETP.LT.OR P2, PT, R0, 0xb9, !P3 ;  /* 0x000000b90000780c */ /* 0x000fc60005f41670 */
[----:B------:R1:W-:Y:S01]  /*11c10*/  @!P6 STG.E.U8 desc[UR36][R8.64+0xb0], R5 ;  /* 0x0000b0050800e986 */ /* 0x0003e2000c101124 */
[----:B------:R-:W-:-:S03]  /*11c20*/  ISETP.LT.OR P6, PT, R0, 0xba, !P3 ;  /* 0x000000ba0000780c */ /* 0x000fc60005fc1670 */
[-C--:B------:R-:W-:Y:S02]  /*11c30*/  @!P0 IMAD R115, R115, R17.reuse, RZ ;  /* 0x0000001173738224 */ /* 0x080fe400078e02ff */
[-C--:B------:R-:W-:Y:S02]  /*11c40*/  @!P5 IMAD R117, R117, R17.reuse, RZ ;  /* 0x000000117575d224 */ /* 0x080fe400078e02ff */
[-C--:B0-----:R-:W-:Y:S01]  /*11c50*/  @!P4 IMAD R3, R116, R17.reuse, RZ ;  /* 0x000000117403c224 */ /* 0x081fe200078e02ff */
[----:B------:R-:W-:Y:S01]  /*11c60*/  @!P0 STG.E.U8 desc[UR36][R8.64+0xb1], R115 ;  /* 0x0000b17308008986 */ /* 0x000fe2000c101124 */
[----:B------:R-:W-:Y:S01]  /*11c70*/  ISETP.LT.OR P0, PT, R0, 0xc1, !P1 ;  /* 0x000000c10000780c */ /* 0x000fe20004f01670 */
[----:B-1----:R-:W-:-:S03]  /*11c80*/  @!P2 IMAD R5, R118, R17, RZ ;  /* 0x000000117605a224 */ /* 0x002fc600078e02ff */
[----:B------:R-:W-:Y:S01]  /*11c90*/  @!P6 IMAD R119, R119, R17, RZ ;  /* 0x000000117777e224 */ /* 0x000fe200078e02ff */
[----:B------:R-:W-:Y:S01]  /*11ca0*/  @!P5 STG.E.U8 desc[UR36][R6.64+0xb9], R117 ;  /* 0x0000b9750600d986 */ /* 0x000fe2000c101124 */
[----:B------:R-:W-:-:S03]  /*11cb0*/  ISETP.LT.OR P5, PT, R0, 0xc2, !P1 ;  /* 0x000000c20000780c */ /* 0x000fc60004fa1670 */
[----:B------:R0:W-:Y:S01]  /*11cc0*/  @!P4 STG.E.U8 desc[UR36][R6.64+0xb8], R3 ;  /* 0x0000b8030600c986 */ /* 0x0001e2000c101124 */
[----:B------:R-:W-:-:S03]  /*11cd0*/  ISETP.LT.OR P4, PT, R0, 0xc1, !P3 ;  /* 0x000000c10000780c */ /* 0x000fc60005f81670 */
[----:B------:R-:W-:Y:S01]  /*11ce0*/  @!P6 STG.E.U8 desc[UR36][R8.64+0xb9], R119 ;  /* 0x0000b9770800e986 */ /* 0x000fe2000c101124 */
[----:B------:R-:W-:-:S03]  /*11cf0*/  ISETP.LT.OR P6, PT, R0, 0xc2, !P3 ;  /* 0x000000c20000780c */ /* 0x000fc60005fc1670 */
[----:B------:R1:W-:Y:S01]  /*11d00*/  @!P2 STG.E.U8 desc[UR36][R8.64+0xb8], R5 ;  /* 0x0000b8050800a986 */ /* 0x0003e2000c101124 */
[----:B------:R-:W-:Y:S01]  /*11d10*/  ISETP.LT.OR P2, PT, R0, 0xc9, !P1 ;  /* 0x000000c90000780c */ /* 0x000fe20004f41670 */
[-C--:B------:R-:W-:Y:S02]  /*11d20*/  @!P0 IMAD R11, R120, R17.reuse, RZ ;  /* 0x00000011780b8224 */ /* 0x080fe400078e02ff */
[-C--:B------:R-:W-:Y:S02]  /*11d30*/  @!P5 IMAD R121, R121, R17.reuse, RZ ;  /* 0x000000117979d224 */ /* 0x080fe400078e02ff */
[-C--:B0-----:R-:W-:Y:S01]  /*11d40*/  @!P4 IMAD R3, R122, R17.reuse, RZ ;  /* 0x000000117a03c224 */ /* 0x081fe200078e02ff */
[----:B------:R0:W-:Y:S03]  /*11d50*/  @!P0 STG.E.U8 desc[UR36][R6.64+0xc0], R11 ;  /* 0x0000c00b06008986 */ /* 0x0001e6000c101124 */
[-C--:B------:R-:W-:Y:S01]  /*11d60*/  @!P6 IMAD R123, R123, R17.reuse, RZ ;  /* 0x000000117b7be224 */ /* 0x080fe200078e02ff */
[----:B------:R-:W-:Y:S01]  /*11d70*/  ISETP.LT.OR P0, PT, R0, 0xca, !P1 ;  /* 0x000000ca0000780c */ /* 0x000fe20004f01670 */
[----:B------:R-:W-:Y:S02]  /*11d80*/  @!P5 STG.E.U8 desc[UR36][R6.64+0xc1], R121 ;  /* 0x0000c1790600d986 */ /* 0x000fe4000c101124 */
[----:B-1----:R-:W-:Y:S01]  /*11d90*/  @!P2 IMAD R5, R124, R17, RZ ;  /* 0x000000117c05a224 */ /* 0x002fe200078e02ff */
[C---:B------:R-:W-:Y:S01]  /*11da0*/  ISETP.LT.OR P5, PT, R0.reuse, 0xc9, !P3 ;  /* 0x000000c90000780c */ /* 0x040fe20005fa1670 */
[----:B------:R1:W-:Y:S01]  /*11db0*/  @!P4 STG.E.U8 desc[UR36][R8.64+0xc0], R3 ;  /* 0x0000c0030800c986 */ /* 0x0003e2000c101124 */
        /* <DEDUP_REMOVED lines=8> */
[----:B------:R-:W-:Y:S03]  /*11e40*/  @!P0 STG.E.U8 desc[UR36][R6.64+0xc9], R125 ;  /* 0x0000c97d06008986 */ /* 0x000fe6000c101124 */
[-C--:B-1----:R-:W-:Y:S01]  /*11e50*/  @!P6 IMAD R3, R128, R17.reuse, RZ ;  /* 0x000000118003e224 */ /* 0x082fe200078e02ff */
[----:B------:R0:W-:Y:S03]  /*11e60*/  @!P5 STG.E.U8 desc[UR36][R8.64+0xc8], R11 ;  /* 0x0000c80b0800d986 */ /* 0x0001e6000c101124 */
[----:B------:R-:W-:Y:S01]  /*11e70*/  @!P2 IMAD R129, R129, R17, RZ ;  /* 0x000000118181a224 */ /* 0x000fe200078e02ff */
[C---:B------:R-:W-:Y:S01]  /*11e80*/  ISETP.LT.OR P0, PT, R0.reuse, 0xd1, !P3 ;  /* 0x000000d10000780c */ /* 0x040fe20005f01670 */
[----:B------:R-:W-:Y:S01]  /*11e90*/  @!P4 STG.E.U8 desc[UR36][R8.64+0xc9], R127 ;  /* 0x0000c97f0800c986 */ /* 0x000fe2000c101124 */
[----:B------:R-:W-:-:S02]  /*11ea0*/  ISETP.LT.OR P5, PT, R0, 0xd2, !P3 ;  /* 0x000000d20000780c */ /* 0x000fc40005fa1670 */
[C---:B------:R-:W-:Y:S01]  /*11eb0*/  ISETP.LT.OR P4, PT, R0.reuse, 0xd9, !P1 ;  /* 0x000000d90000780c */ /* 0x040fe20004f81670 */
[----:B------:R1:W-:Y:S01]  /*11ec0*/  @!P6 STG.E.U8 desc[UR36][R6.64+0xd0], R3 ;  /* 0x0000d0030600e986 */ /* 0x0003e2000c101124 */
[----:B------:R-:W-:-:S03]  /*11ed0*/  ISETP.LT.OR P6, PT, R0, 0xda, !P1 ;  /* 0x000000da0000780c */ /* 0x000fc60004fc1670 */
[----:B------:R-:W-:Y:S01]  /*11ee0*/  @!P2 STG.E.U8 desc[UR36][R6.64+0xd1], R129 ;  /* 0x0000d1810600a986 */ /* 0x000fe2000c101124 */
[----:B------:R-:W-:-:S03]  /*11ef0*/  ISETP.LT.OR P2, PT, R0, 0xd9, !P3 ;  /* 0x000000d90000780c */ /* 0x000fc60005f41670 */
[-C--:B--2---:R-:W-:Y:S02]  /*11f00*/  @!P0 IMAD R5, R130, R17.reuse, RZ ;  /* 0x0000001182058224 */ /* 0x084fe400078e02ff */
[-C--:B------:R-:W-:Y:S02]  /*11f10*/  @!P5 IMAD R131, R131, R17.reuse, RZ ;  /* 0x000000118383d224 */ /* 0x080fe400078e02ff */
[-C--:B0-----:R-:W-:Y:S02]  /*11f20*/  @!P4 IMAD R11, R132, R17.reuse, RZ ;  /* 0x00000011840bc224 */ /* 0x081fe400078e02ff */
[-C--:B------:R-:W-:Y:S01]  /*11f30*/  @!P6 IMAD R133, R133, R17.reuse, RZ ;  /* 0x000000118585e224 */ /* 0x080fe200078e02ff */
[----:B------:R0:W-:Y:S03]  /*11f40*/  @!P0 STG.E.U8 desc[UR36][R8.64+0xd0], R5 ;  /* 0x0000d00508008986 */ /* 0x0001e6000c101124 */
[----:B-1----:R-:W-:Y:S01]  /*11f50*/  @!P2 IMAD R3, R134, R17, RZ ;  /* 0x000000118603a224 */ /* 0x002fe200078e02ff */
[----:B------:R-:W-:Y:S01]  /*11f60*/  @!P5 STG.E.U8 desc[UR36][R8.64+0xd1], R131 ;  /* 0x0000d1830800d986 */ /* 0x000fe2000c101124 */
[----:B------:R-:W-:-:S02]  /*11f70*/  ISETP.LT.OR P0, PT, R0, 0xda, !P3 ;  /* 0x000000da0000780c */ /* 0x000fc40005f01670 */
        /* <DEDUP_REMOVED lines=14> */
[----:B------:R-:W-:Y:S01]  /*12060*/  @!P4 STG.E.U8 desc[UR36][R6.64+0xe1], R137 ;  /* 0x0000e1890600c986 */ /* 0x000fe2000c101124 */
[----:B------:R-:W-:-:S02]  /*12070*/  ISETP.LT.OR P0, PT, R0, 0xe9, !P1 ;  /* 0x000000e90000780c */ /* 0x000fc40004f01670 */
[C---:B------:R-:W-:Y:S01]  /*12080*/  ISETP.LT.OR P4, PT, R0.reuse, 0xea, !P1 ;  /* 0x000000ea0000780c */ /* 0x040fe20004f81670 */
[----:B------:R1:W-:Y:S01]  /*12090*/  @!P6 STG.E.U8 desc[UR36][R8.64+0xe0], R11 ;  /* 0x0000e00b0800e986 */ /* 0x0003e2000c101124 */
[C---:B------:R-:W-:Y:S02]  /*120a0*/  ISETP.LT.OR P6, PT, R0.reuse, 0xe9, !P3 ;  /* 0x000000e90000780c */ /* 0x040fe40005fc1670 */
[C---:B------:R-:W-:Y:S01]  /*120b0*/  ISETP.LT.OR P5, PT, R0.reuse, 0xea, !P3 ;  /* 0x000000ea0000780c */ /* 0x040fe20005fa1670 */
[----:B------:R-:W-:Y:S01]  /*120c0*/  @!P2 STG.E.U8 desc[UR36][R8.64+0xe1], R139 ;  /* 0x0000e18b0800a986 */ /* 0x000fe2000c101124 */
[----:B------:R-:W-:-:S05]  /*120d0*/  ISETP.LT.OR P2, PT, R0, 0xf1, !P1 ;  /* 0x000000f10000780c */ /* 0x000fca0004f41670 */
[-C--:B--2---:R-:W-:Y:S02]  /*120e0*/  @!P0 IMAD R3, R140, R17.reuse, RZ ;  /* 0x000000118c038224 */ /* 0x084fe400078e02ff */
[-C--:B------:R-:W-:Y:S02]  /*120f0*/  @!P4 IMAD R141, R141, R17.reuse, RZ ;  /* 0x000000118d8dc224 */ /* 0x080fe400078e02ff */
[-C--:B0-----:R-:W-:Y:S02]  /*12100*/  @!P6 IMAD R5, R142, R17.reuse, RZ ;  /* 0x000000118e05e224 */ /* 0x081fe400078e02ff */
[-C--:B------:R-:W-:Y:S02]  /*12110*/  @!P5 IMAD R143, R143, R17.reuse, RZ ;  /* 0x000000118f8fd224 */ /* 0x080fe400078e02ff */
[----:B-1----:R-:W-:Y:S01]  /*12120*/  @!P2 IMAD R11, R144, R17, RZ ;  /* 0x00000011900ba224 */ /* 0x002fe200078e02ff */
[----:B------:R0:W-:Y:S01]  /*12130*/  @!P0 STG.E.U8 desc[UR36][R6.64+0xe8], R3 ;  /* 0x0000e80306008986 */ /* 0x0001e2000c101124 */
[----:B------:R-:W-:-:S03]  /*12140*/  ISETP.LT.OR P0, PT, R0, 0xf2, !P1 ;  /* 0x000000f20000780c */ /* 0x000fc60004f01670 */
[----:B------:R-:W-:Y:S01]  /*12150*/  @!P4 STG.E.U8 desc[UR36][R6.64+0xe9], R141 ;  /* 0x0000e98d0600c986 */ /* 0x000fe2000c101124 */
[----:B------:R-:W-:-:S03]  /*12160*/  ISETP.LT.OR P4, PT, R0, 0xf1, !P3 ;  /* 0x000000f10000780c */ /* 0x000fc60005f81670 */
[----:B------:R-:W-:Y:S01]  /*12170*/  @!P6 STG.E.U8 desc[UR36][R8.64+0xe8], R5 ;  /* 0x0000e8050800e986 */ /* 0x000fe2000c101124 */
[----:B------:R-:W-:-:S03]  /*12180*/  ISETP.LT.OR P6, PT, R0, 0xf2, !P3 ;  /* 0x000000f20000780c */ /* 0x000fc60005fc1670 */
[----:B------:R-:W-:Y:S01]  /*12190*/  @!P5 STG.E.U8 desc[UR36][R8.64+0xe9], R143 ;  /* 0x0000e98f0800d986 */ /* 0x000fe2000c101124 */
[----:B------:R-:W-:-:S03]  /*121a0*/  ISETP.LT.OR P5, PT, R0, 0xf9, !P3 ;  /* 0x000000f90000780c */ /* 0x000fc60005fa1670 */
[----:B------:R1:W-:Y:S01]  /*121b0*/  @!P2 STG.E.U8 desc[UR36][R6.64+0xf0], R11 ;  /* 0x0000f00b0600a986 */ /* 0x0003e2000c101124 */
[C---:B------:R-:W-:Y:S02]  /*121c0*/  ISETP.LT.OR P2, PT, R0.reuse, 0xf9, !P1 ;  /* 0x000000f90000780c */ /* 0x040fe40004f41670 */
[C---:B------:R-:W-:Y:S02]  /*121d0*/  ISETP.LT.OR P1, PT, R0.reuse, 0xfa, !P1 ;  /* 0x000000fa0000780c */ /* 0x040fe40004f21670 */
[----:B------:R-:W-:Y:S01]  /*121e0*/  ISETP.LT.OR P3, PT, R0, 0xfa, !P3 ;  /* 0x000000fa0000780c */ /* 0x000fe20005f61670 */
[-C--:B------:R-:W-:Y:S02]  /*121f0*/  @!P0 IMAD R145, R145, R17.reuse, RZ ;  /* 0x0000001191918224 */ /* 0x080fe400078e02ff */
[-C--:B0-----:R-:W-:Y:S02]  /*12200*/  @!P4 IMAD R3, R146, R17.reuse, RZ ;  /* 0x000000119203c224 */ /* 0x081fe400078e02ff */
[----:B------:R-:W-:-:S02]  /*12210*/  @!P6 IMAD R147, R147, R17, RZ ;  /* 0x000000119393e224 */ /* 0x000fc400078e02ff */
[-C--:B-1----:R-:W-:Y:S02]  /*12220*/  @!P5 IMAD R11, R150, R17.reuse, RZ ;  /* 0x00000011960bd224 */ /* 0x082fe400078e02ff */
[-C--:B------:R-:W-:Y:S02]  /*12230*/  @!P2 IMAD R5, R148, R17.reuse, RZ ;  /* 0x000000119405a224 */ /* 0x080fe400078e02ff */
[-C--:B------:R-:W-:Y:S02]  /*12240*/  @!P1 IMAD R149, R149, R17.reuse, RZ ;  /* 0x0000001195959224 */ /* 0x080fe400078e02ff */
[----:B------:R-:W-:Y:S01]  /*12250*/  @!P3 IMAD R151, R151, R17, RZ ;  /* 0x000000119797b224 */ /* 0x000fe200078e02ff */
[----:B------:R0:W-:Y:S04]  /*12260*/  @!P0 STG.E.U8 desc[UR36][R6.64+0xf1], R145 ;  /* 0x0000f19106008986 */ /* 0x0001e8000c101124 */
[----:B------:R0:W-:Y:S04]  /*12270*/  @!P4 STG.E.U8 desc[UR36][R8.64+0xf0], R3 ;  /* 0x0000f0030800c986 */ /* 0x0001e8000c101124 */
[----:B------:R0:W-:Y:S04]  /*12280*/  @!P6 STG.E.U8 desc[UR36][R8.64+0xf1], R147 ;  /* 0x0000f1930800e986 */ /* 0x0001e8000c101124 */
[----:B------:R0:W-:Y:S04]  /*12290*/  @!P2 STG.E.U8 desc[UR36][R6.64+0xf8], R5 ;  /* 0x0000f8050600a986 */ /* 0x0001e8000c101124 */
[----:B------:R0:W-:Y:S04]  /*122a0*/  @!P1 STG.E.U8 desc[UR36][R6.64+0xf9], R149 ;  /* 0x0000f99506009986 */ /* 0x0001e8000c101124 */
[----:B------:R0:W-:Y:S04]  /*122b0*/  @!P5 STG.E.U8 desc[UR36][R8.64+0xf8], R11 ;  /* 0x0000f80b0800d986 */ /* 0x0001e8000c101124 */
[----:B------:R0:W-:Y:S02]  /*122c0*/  @!P3 STG.E.U8 desc[UR36][R8.64+0xf9], R151 ;  /* 0x0000f9970800b986 */ /* 0x0001e4000c101124 */
.L_x_542:
[----:B------:R-:W-:Y:S05]  /*122d0*/  BSYNC B0 ;  /* 0x0000000000007941 */ /* 0x000fea0003800000 */
.L_x_28:
[----:B0-----:R-:W2:Y:S04]  /*122e0*/  LDL.LU R3, [R1+0x200] ;  /* 0x0002000001037983 */ /* 0x001ea80000300800 */
[----:B------:R-:W2:Y:S01]  /*122f0*/  LDL.LU R2, [R1+0x204] ;  /* 0x0002040001027983 */ /* 0x000ea20000300800 */
[----:B------:R-:W-:Y:S01]  /*12300*/  ULDC UR4, c[0x0][0xc] ;  /* 0x0000030000047ab9 */ /* 0x000fe20000000800 */
[----:B------:R-:W-:Y:S01]  /*12310*/  ULDC UR5, c[0x0][0x10] ;  /* 0x0000040000057ab9 */ /* 0x000fe20000000800 */
[----:B------:R-:W2:Y:S01]  /*12320*/  LDC R5, c[0x0][0x14] ;  /* 0x00000500ff057b82 */ /* 0x000ea20000000800 */
[----:B------:R-:W-:Y:S01]  /*12330*/  UIMAD.WIDE.U32 UR4, UR4, UR5, URZ ;  /* 0x00000005040472a5 */ /* 0x000fe2000f8e003f */
[----:B------:R-:W-:Y:S01]  /*12340*/  PRMT R0, RZ, 0x7610, R0 ;  /* 0x00007610ff007816 */ /* 0x000fe20000000000 */
[----:B------:R-:W-:Y:S01]  /*12350*/  UMOV UR42, 0xffffffff ;  /* 0xffffffff002a7882 */ /* 0x000fe20000000000 */
[----:B------:R-:W-:-:S03]  /*12360*/  UMOV UR43, 0xffffffff ;  /* 0xffffffff002b7882 */ /* 0x000fc60000000000 */
[----:B--2---:R-:W-:-:S04]  /*12370*/  IMAD.WIDE.U32 R2, R5, UR4, R2 ;  /* 0x0000000405027c25 */ /* 0x004fc8000f8e0002 */
[----:B------:R-:W-:Y:S01]  /*12380*/  IMAD R5, R5, UR5, RZ ;  /* 0x0000000505057c24 */ /* 0x000fe2000f8e02ff */
[----:B-1-3--:R-:W-:Y:S01]  /*12390*/  MOV R6, R2 ;  /* 0x0000000200067202 */ /* 0x00afe20000000f00 */
[----:B------:R-:W-:Y:S02]  /*123a0*/  ULDC.64 UR4, c[0x0][0x650] ;  /* 0x0001940000047ab9 */ /* 0x000fe40000000a00 */
[----:B------:R-:W-:Y:S01]  /*123b0*/  IMAD.IADD R4, R3, 0x1, R5 ;  /* 0x0000000103047824 */ /* 0x000fe200078e0205 */
[----:B------:R-:W-:-:S04]  /*123c0*/  ISETP.GE.U32.AND P0, PT, R2, UR4, PT ;  /* 0x0000000402007c0c */ /* 0x000fc8000bf06070 */
[----:B------:R0:W-:Y:S01]  /*123d0*/  STL [R1+0x200], R4 ;  /* 0x0002000401007387 */ /* 0x0001e20000100800 */
[----:B------:R-:W-:-:S03]  /*123e0*/  ISETP.GE.U32.AND.EX P0, PT, R4, UR5, PT, P0 ;  /* 0x0000000504007c0c */ /* 0x000fc6000bf06100 */
[----:B------:R0:W-:Y:S10]  /*123f0*/  STL [R1+0x204], R6 ;  /* 0x0002040601007387 */ /* 0x0001f40000100800 */
[----:B0-----:R-:W-:Y:S05]  /*12400*/  @P0 BRA `(.L_x_543) ;  /* 0x0000000400880947 */ /* 0x001fea0003800000 */
[----:B------:R-:W0:Y:S01]  /*12410*/  S2UR UR6, SR_CTAID.X ;  /* 0x00000000000679c3 */ /* 0x000e220000002500 */
[----:B------:R-:W-:Y:S01]  /*12420*/  ULDC.64 UR12, c[0x0][0x628] ;  /* 0x00018a00000c7ab9 */ /* 0x000fe20000000a00 */
[----:B------:R-:W-:Y:S01]  /*12430*/  ULDC UR4, c[0x0][0x150] ;  /* 0x0000540000047ab9 */ /* 0x000fe20000000800 */
[----:B------:R-:W-:Y:S01]  /*12440*/  ISETP.NE.U32.AND P0, PT, RZ, UR12, PT ;  /* 0x0000000cff007c0c */ /* 0x000fe2000bf05070 */
[----:B------:R-:W-:Y:S01]  /*12450*/  ULDC UR15, c[0x0][0x630] ;  /* 0x00018c00000f7ab9 */ /* 0x000fe20000000800 */
[----:B------:R-:W-:Y:S01]  /*12460*/  R2UR UR16, R6 ;  /* 0x00000000061072ca */ /* 0x000fe200000e0000 */
[----:B------:R-:W-:Y:S01]  /*12470*/  ULDC UR19, c[0x0][0x154] ;  /* 0x0000550000137ab9 */ /* 0x000fe20000000800 */
[----:B------:R-:W-:Y:S01]  /*12480*/  ISETP.NE.AND.EX P0, PT, RZ, UR13, PT, P0 ;  /* 0x0000000dff007c0c */ /* 0x000fe2000bf05300 */
[----:B------:R-:W1:Y:S01]  /*12490*/  S2UR UR18, SR_CTAID.Y ;  /* 0x00000000001279c3 */ /* 0x000e620000002600 */
[----:B------:R-:W-:Y:S02]  /*124a0*/  R2UR UR17, R4 ;  /* 0x00000000041172ca */ /* 0x000fe400000e0000 */
[----:B------:R-:W-:-:S02]  /*124b0*/  R2UR UR10, R6 ;  /* 0x00000000060a72ca */ /* 0x000fc400000e0000 */
[----:B------:R-:W-:Y:S02]  /*124c0*/  R2UR UR11, R4 ;  /* 0x00000000040b72ca */ /* 0x000fe400000e0000 */
[----:B0-----:R-:W-:-:S05]  /*124d0*/  I2FP.F32.U32 R0, UR6 ;  /* 0x0000000600007c45 */ /* 0x001fca0008201000 */
[----:B------:R-:W-:-:S04]  /*124e0*/  FMUL R0, R0, UR4 ;  /* 0x0000000400007c20 */ /* 0x000fc80008400000 */
[----:B------:R0:W2:Y:S01]  /*124f0*/  F2I.U32.TRUNC.NTZ R2, R0 ;  /* 0x0000000000027305 */ /* 0x0000a2000020f000 */
[----:B-1----:R-:W-:Y:S05]  /*12500*/  @!P0 BRA `(.L_x_544) ;  /* 0x0000000000308947 */ /* 0x002fea0003800000 */
        /* <DEDUP_REMOVED lines=12> */
.L_x_544:
[----:B------:R-:W-:Y:S01]  /*125d0*/  USHF.R.U64 UR43, UR10, UR15, UR11 ;  /* 0x0000000f0a2b7299 */ /* 0x000fe2000800120b */
[----:B0-----:R-:W-:Y:S01]  /*125e0*/  I2FP.F32.U32 R0, UR18 ;  /* 0x0000001200007c45 */ /* 0x001fe20008201000 */
[----:B------:R-:W-:Y:S02]  /*125f0*/  USHF.R.U32.HI UR4, URZ, UR15, UR11 ;  /* 0x0000000f3f047299 */ /* 0x000fe4000801160b */
        /* <DEDUP_REMOVED lines=8> */
[----:B------:R-:W-:Y:S01]  /*12680*/  UIMAD.WIDE.U32 UR8, UR10, UR12, UR8 ;  /* 0x0000000c0a0872a5 */ /* 0x000fe2000f8e0008 */
[----:B--2---:R-:W-:Y:S01]  /*12690*/  R2UR UR12, R2 ;  /* 0x00000000020c72ca */ /* 0x004fe200000e0000 */
[----:B------:R-:W-:Y:S01]  /*126a0*/  UIMAD UR10, UR10, UR13, UR4 ;  /* 0x0000000d0a0a72a4 */ /* 0x000fe2000f8e0204 */
[----:B------:R-:W-:Y:S01]  /*126b0*/  ULDC UR11, c[0x0][0x618] ;  /* 0x00018600000b7ab9 */ /* 0x000fe20000000800 */
[----:B------:R-:W-:Y:S02]  /*126c0*/  ULDC UR21, c[0x0][0x658] ;  /* 0x0001960000157ab9 */ /* 0x000fe40000000800 */
[----:B------:R-:W-:Y:S01]  /*126d0*/  UIADD3 UR9, UR9, UR10, URZ ;  /* 0x0000000a09097290 */ /* 0x000fe2000fffe03f */
[----:B------:R-:W-:Y:S01]  /*126e0*/  UMOV UR15, 0xffffffff ;  /* 0xffffffff000f7882 */ /* 0x000fe20000000000 */
[----:B------:R-:W-:Y:S01]  /*126f0*/  ULDC.64 UR4, c[0x0][0x640] ;  /* 0x0001900000047ab9 */ /* 0x000fe20000000a00 */
[----:B------:R-:W-:Y:S01]  /*12700*/  USHF.L.U32 UR15, UR15, UR21, URZ ;  /* 0x000000150f0f7299 */ /* 0x000fe2000800063f */
[----:B------:R-:W-:Y:S01]  /*12710*/  ISETP.NE.U32.AND P0, PT, RZ, UR4, PT ;  /* 0x00000004ff007c0c */ /* 0x000fe2000bf05070 */
[----:B------:R-:W-:-:S02]  /*12720*/  USHF.R.U64 UR16, UR8, UR11, UR9 ;  /* 0x0000000b08107299 */ /* 0x000fc40008001209 */
[----:B------:R-:W-:Y:S01]  /*12730*/  USHF.R.U32.HI UR8, URZ, UR11, UR9 ;  /* 0x0000000b3f087299 */ /* 0x000fe20008011609 */
[----:B0-----:R-:W-:Y:S01]  /*12740*/  R2UR UR14, R0 ;  /* 0x00000000000e72ca */ /* 0x001fe200000e0000 */
[----:B------:R-:W-:Y:S01]  /*12750*/  ULDC UR17, c[0x0][0x608] ;  /* 0x0001820000117ab9 */ /* 0x000fe20000000800 */
[----:B------:R-:W-:Y:S01]  /*12760*/  ULOP3.LUT UR41, URZ, UR15, URZ, 0x33, !UPT ;  /* 0x0000000f3f297292 */ /* 0x000fe2000f8e333f */
[----:B------:R-:W-:Y:S01]  /*12770*/  ISETP.NE.AND.EX P0, PT, RZ, UR5, PT, P0 ;  /* 0x00000005ff007c0c */ /* 0x000fe2000bf05300 */
[----:B------:R-:W-:Y:S02]  /*12780*/  USHF.R.U64 UR15, UR16, UR17, UR8 ;  /* 0x00000011100f7299 */ /* 0x000fe40008001208 */
[----:B------:R-:W-:Y:S02]  /*12790*/  USHF.R.U32.HI UR8, URZ, UR17, UR8 ;  /* 0x000000113f087299 */ /* 0x000fe40008011608 */
[----:B------:R-:W-:Y:S02]  /*127a0*/  UIADD3 UR12, -UR12, URZ, URZ ;  /* 0x0000003f0c0c7290 */ /* 0x000fe4000fffe13f */
[----:B------:R-:W-:Y:S01]  /*127b0*/  USHF.R.U64 UR17, UR15, UR21, UR8 ;  /* 0x000000150f117299 */ /* 0x000fe20008001208 */
[----:B------:R-:W-:Y:S01]  /*127c0*/  UMOV UR19, 0x1 ;  /* 0x0000000100137882 */ /* 0x000fe20000000000 */
[----:B------:R-:W-:Y:S01]  /*127d0*/  ULDC UR13, c[0x0][0x144] ;  /* 0x00005100000d7ab9 */ /* 0x000fe20000000800 */
[----:B------:R-:W-:Y:S01]  /*127e0*/  ULDC UR7, c[0x0][0x600] ;  /* 0x0001800000077ab9 */ /* 0x000fe20000000800 */
[----:B------:R-:W-:-:S02]  /*127f0*/  USHF.L.U32 UR24, UR19, UR21, URZ ;  /* 0x0000001513187299 */ /* 0x000fc4000800063f */
[----:B------:R-:W-:Y:S02]  /*12800*/  USHF.R.U32.HI UR8, URZ, UR21, UR8 ;  /* 0x000000153f087299 */ /* 0x000fe40008011608 */
[----:B------:R-:W-:Y:S02]  /*12810*/  UIMAD UR21, UR13, UR12, UR6 ;  /* 0x0000000c0d1572a4 */ /* 0x000fe4000f8e0206 */
[----:B------:R-:W-:Y:S02]  /*12820*/  UIADD3 UR20, UR7, -0x1, URZ ;  /* 0xffffffff07147890 */ /* 0x000fe4000fffe03f */
[----:B------:R-:W-:Y:S01]  /*12830*/  UIADD3 UR19, -UR14, URZ, URZ ;  /* 0x0000003f0e137290 */ /* 0x000fe2000fffe13f */
        /* <DEDUP_REMOVED lines=17> */
.L_x_545:
[----:B------:R-:W-:Y:S01]  /*12950*/  UISETP.NE.AND UP0, UPT, UR46, URZ, UPT ;  /* 0x0000003f2e00728c */ /* 0x000fe2000bf05270 */
[----:B------:R-:W-:Y:S01]  /*12960*/  IMAD.MOV.U32 R0, RZ, RZ, 0x1 ;  /* 0x00000001ff007424 */ /* 0x000fe200078e00ff */
[----:B------:R-:W-:Y:S02]  /*12970*/  USHF.R.U64 UR4, UR6, UR22, UR8 ;  /* 0x0000001606047299 */ /* 0x000fe40008001208 */
[----:B------:R-:W-:Y:S02]  /*12980*/  ULOP3.LUT UR41, UR15, UR41, URZ, 0xc0, !UPT ;  /* 0x000000290f297292 */ /* 0x000fe4000f8ec03f */
[----:B------:R-:W-:Y:S02]  /*12990*/  UIADD3 UR5, -UR4, URZ, URZ ;  /* 0x0000003f04057290 */ /* 0x000fe4000fffe13f */
[----:B------:R-:W-:Y:S02]  /*129a0*/  UIMAD UR41, UR24, UR4, UR41 ;  /* 0x00000004182972a4 */ /* 0x000fe4000f8e0229 */
[----:B------:R-:W-:-:S02]  /*129b0*/  ULOP3.LUT UR16, UR16, UR20, URZ, 0xc0, !UPT ;  /* 0x0000001410107292 */ /* 0x000fc4000f8ec03f */
[----:B------:R-:W-:Y:S02]  /*129c0*/  @UP0 UIMAD UR21, UR25, UR19, UR18 ;  /* 0x00000013191502a4 */ /* 0x000fe4000f8e0212 */
[----:B------:R-:W-:-:S03]  /*129d0*/  UIMAD UR4, UR5, UR23, UR17 ;  /* 0x00000017050472a4 */ /* 0x000fc6000f8e0211 */
[----:B------:R-:W-:Y:S01]  /*129e0*/  ULDC UR5, c[0x0][0x610] ;  /* 0x0001840000057ab9 */ /* 0x000fe20000000800 */
[----:B------:R-:W-:Y:S02]  /*129f0*/  UIMAD UR4, UR4, UR7, UR16 ;  /* 0x00000007040472a4 */ /* 0x000fe4000f8e0210 */
[----:B------:R-:W-:-:S04]  /*12a00*/  UIMAD UR41, UR41, UR5, UR21 ;  /* 0x00000005292972a4 */ /* 0x000fc8000f8e0215 */
[----:B------:R-:W-:Y:S02]  /*12a10*/  USEL UR42, UR4, UR41, !UP0 ;  /* 0x00000029042a7287 */ /* 0x000fe4000c000000 */
[----:B------:R-:W-:-:S12]  /*12a20*/  USEL UR41, UR41, UR4, !UP0 ;  /* 0x0000000429297287 */ /* 0x000fd8000c000000 */
.L_x_543:
[----:B------:R-:W-:-:S13]  /*12a30*/  LOP3.LUT P0, RZ, R0, 0xff, RZ, 0xc0, !PT ;  /* 0x000000ff00ff7812 */ /* 0x000fda000780c0ff */
[----:B------:R-:W-:Y:S05]  /*12a40*/  @P0 BRA `(.L_x_546) ;  /* 0xfffffee400a80947 */ /* 0x000fea000383ffff */
[----:B------:R-:W-:Y:S05]  /*12a50*/  EXIT ;  /* 0x000000000000794d */ /* 0x000fea0003800000 */
.L_x_3:
[----:B------:R-:W2:Y:S01]  /*12a60*/  LDL R5, [R1+0x204] ;  /* 0x0002040001057983 */ /* 0x000ea20000100800 */
[----:B------:R-:W-:-:S03]  /*12a70*/  ULDC.64 UR8, c[0x0][0x650] ;  /* 0x0001940000087ab9 */ /* 0x000fc60000000a00 */
[----:B------:R-:W3:Y:S01]  /*12a80*/  LDL R4, [R1+0x200] ;  /* 0x0002000001047983 */ /* 0x000ee20000100800 */
[----:B------:R-:W-:Y:S01]  /*12a90*/  PRMT R0, RZ, 0x7610, R0 ;  /* 0x00007610ff007816 */ /* 0x000fe20000000000 */
[----:B------:R-:W-:Y:S01]  /*12aa0*/  IMAD.MOV.U32 R3, RZ, RZ, -0x1 ;  /* 0xffffffffff037424 */ /* 0x000fe200078e00ff */
[----:B------:R-:W-:Y:S01]  /*12ab0*/  MOV R2, 0xffffffff ;  /* 0xffffffff00027802 */ /* 0x000fe20000000f00 */
[----:B------:R-:W-:Y:S01]  /*12ac0*/  IMAD.MOV.U32 R9, RZ, RZ, -0x1 ;  /* 0xffffffffff097424 */ /* 0x000fe200078e00ff */
[----:B--2---:R-:W-:-:S04]  /*12ad0*/  ISETP.GE.U32.AND P0, PT, R5, UR8, PT ;  /* 0x0000000805007c0c */ /* 0x004fc8000bf06070 */
[----:B---3--:R-:W-:-:S13]  /*12ae0*/  ISETP.GE.U32.AND.EX P0, PT, R4, UR9, PT, P0 ;  /* 0x0000000904007c0c */ /* 0x008fda000bf06100 */
[----:B------:R-:W-:Y:S05]  /*12af0*/  @P0 BRA `(.L_x_547) ;  /* 0x00000004008c0947 */ /* 0x000fea0003800000 */
[----:B------:R-:W-:Y:S01]  /*12b00*/  I2FP.F32.U32 R0, UR4 ;  /* 0x0000000400007c45 */ /* 0x000fe20008201000 */
[----:B0-----:R-:W-:Y:S01]  /*12b10*/  ULDC.64 UR16, c[0x0][0x628] ;  /* 0x00018a0000107ab9 */ /* 0x001fe20000000a00 */
        /* <DEDUP_REMOVED lines=24> */
.L_x_548:
        /* <DEDUP_REMOVED lines=24> */
[----:B------:R-:W-:Y:S01]  /*12e20*/  UMOV UR19, 0x1 ;  /* 0x0000000100137882 */ /* 0x000fe20000000000 */
[----:B------:R-:W-:Y:S01]  /*12e30*/  ULDC UR20, c[0x0][0x608] ;  /* 0x0001820000147ab9 */ /* 0x000fe20000000800 */
[----:B------:R-:W-:Y:S01]  /*12e40*/  USHF.L.U32 UR26, UR19, UR23, URZ ;  /* 0x00000017131a7299 */ /* 0x000fe2000800063f */
[----:B------:R-:W-:Y:S01]  /*12e50*/  ISETP.NE.AND.EX P0, PT, RZ, UR9, PT, P0 ;  /* 0x00000009ff007c0c */ /* 0x000fe2000bf05300 */
[----:B------:R-:W-:Y:S02]  /*12e60*/  USHF.R.U64 UR19, UR18, UR20, UR11 ;  /* 0x0000001412137299 */ /* 0x000fe4000800120b */
[----:B------:R-:W-:Y:S02]  /*12e70*/  USHF.R.U32.HI UR11, URZ, UR20, UR11 ;  /* 0x000000143f0b7299 */ /* 0x000fe4000801160b */
[----:B------:R-:W-:-:S02]  /*12e80*/  UIADD3 UR15, -UR15, URZ, URZ ;  /* 0x0000003f0f0f7290 */ /* 0x000fc4000fffe13f */
[----:B------:R-:W-:Y:S01]  /*12e90*/  USHF.R.U64 UR20, UR19, UR23, UR11 ;  /* 0x0000001713147299 */ /* 0x000fe2000800120b */
[----:B------:R-:W-:Y:S01]  /*12ea0*/  ULDC UR16, c[0x0][0x144] ;  /* 0x0000510000107ab9 */ /* 0x000fe20000000800 */
[----:B------:R-:W-:Y:S01]  /*12eb0*/  ULDC UR6, c[0x0][0x600] ;  /* 0x0001800000067ab9 */ /* 0x000fe20000000800 */
[----:B------:R-:W-:Y:S02]  /*12ec0*/  USHF.R.U32.HI UR11, URZ, UR23, UR11 ;  /* 0x000000173f0b7299 */ /* 0x000fe4000801160b */
[----:B------:R-:W-:Y:S02]  /*12ed0*/  UIMAD UR23, UR16, UR15, UR4 ;  /* 0x0000000f101772a4 */ /* 0x000fe4000f8e0204 */
[----:B------:R-:W-:Y:S02]  /*12ee0*/  UIADD3 UR22, UR6, -0x1, URZ ;  /* 0xffffffff06167890 */ /* 0x000fe4000fffe03f */
[----:B------:R-:W-:Y:S02]  /*12ef0*/  ULOP3.LUT UR27, URZ, UR13, URZ, 0x33, !UPT ;  /* 0x0000000d3f1b7292 */ /* 0x000fe4000f8e333f */
        /* <DEDUP_REMOVED lines=18> */
.L_x_549:
[----:B------:R-:W-:Y:S01]  /*13020*/  UISETP.NE.AND UP0, UPT, UR46, URZ, UPT ;  /* 0x0000003f2e00728c */ /* 0x000fe2000bf05270 */
[----:B------:R-:W-:Y:S01]  /*13030*/  IMAD.MOV.U32 R0, RZ, RZ, 0x1 ;  /* 0x00000001ff007424 */ /* 0x000fe200078e00ff */
[----:B------:R-:W-:Y:S01]  /*13040*/  USHF.R.U64 UR8, UR4, UR24, UR11 ;  /* 0x0000001804087299 */ /* 0x000fe2000800120b */
[----:B------:R-:W-:Y:S01]  /*13050*/  MOV R9, UR5 ;  /* 0x0000000500097c02 */ /* 0x000fe20008000f00 */
[----:B------:R-:W-:Y:S02]  /*13060*/  ULOP3.LUT UR4, UR19, UR27, URZ, 0xc0, !UPT ;  /* 0x0000001b13047292 */ /* 0x000fe4000f8ec03f */
[----:B------:R-:W-:Y:S02]  /*13070*/  ULOP3.LUT UR18, UR18, UR22, URZ, 0xc0, !UPT ;  /* 0x0000001612127292 */ /* 0x000fe4000f8ec03f */
[----:B------:R-:W-:-:S03]  /*13080*/  UIMAD UR4, UR26, UR8, UR4 ;  /* 0x000000081a0472a4 */ /* 0x000fc6000f8e0204 */
[----:B------:R-:W-:Y:S02]  /*13090*/  @UP0 UIMAD UR23, UR28, UR21, UR7 ;  /* 0x000000151c1702a4 */ /* 0x000fe4000f8e0207 */
[----:B------:R-:W-:-:S03]  /*130a0*/  UIADD3 UR7, -UR8, URZ, URZ ;  /* 0x0000003f08077290 */ /* 0x000fc6000fffe13f */
[----:B------:R-:W-:Y:S01]  /*130b0*/  ULDC UR8, c[0x0][0x610] ;  /* 0x0001840000087ab9 */ /* 0x000fe20000000800 */
[----:B------:R-:W-:Y:S02]  /*130c0*/  UIMAD UR7, UR7, UR25, UR20 ;  /* 0x00000019070772a4 */ /* 0x000fe4000f8e0214 */
[----:B------:R-:W-:Y:S02]  /*130d0*/  UIMAD UR4, UR4, UR8, UR23 ;  /* 0x00000008040472a4 */ /* 0x000fe4000f8e0217 */
[----:B------:R-:W-:-:S04]  /*130e0*/  UIMAD UR7, UR7, UR6, UR18 ;  /* 0x00000006070772a4 */ /* 0x000fc8000f8e0212 */
[----:B------:R-:W-:Y:S02]  /*130f0*/  USEL UR6, UR7, UR4, !UP0 ;  /* 0x0000000407067287 */ /* 0x000fe4000c000000 */
[----:B------:R-:W-:-:S04]  /*13100*/  USEL UR4, UR4, UR7, !UP0 ;  /* 0x0000000704047287 */ /* 0x000fc8000c000000 */
[----:B------:R-:W-:Y:S02]  /*13110*/  IMAD.U32 R2, RZ, RZ, UR6 ;  /* 0x00000006ff027e24 */ /* 0x000fe4000f8e00ff */
[----:B------:R-:W-:-:S07]  /*13120*/  IMAD.U32 R3, RZ, RZ, UR4 ;  /* 0x00000004ff037e24 */ /* 0x000fce000f8e00ff */
.L_x_547:
[----:B------:R-:W-:-:S08]  /*13130*/  NOP ;  /* 0x0000000000007918 */ /* 0x000fd00000000000 */
[----:B0-----:R-:W0:-:S00]  /*13140*/  USETMAXREG.DEALLOC.CTAPOOL 0x18 ;  /* 0x00000018000079c8 */ /* 0x001e0000080e0500 */
[----:B------:R-:W-:-:S13]  /*13150*/  ISETP.NE.AND P0, PT, RZ, UR10, PT ;  /* 0x0000000aff007c0c */ /* 0x000fda000bf05270 */
[----:B------:R-:W-:Y:S05]  /*13160*/  @P0 EXIT ;  /* 0x000000000000094d */ /* 0x000fea0003800000 */
[----:B0-----:R-:W-:Y:S01]  /*13170*/  LOP3.LUT P0, RZ, R0, 0xff, RZ, 0xc0, !PT ;  /* 0x000000ff00ff7812 */ /* 0x001fe2000780c0ff */
[----:B------:R-:W-:Y:S01]  /*13180*/  IMAD.MOV.U32 R6, RZ, RZ, RZ ;  /* 0x000000ffff067224 */ /* 0x000fe200078e00ff */
[----:B------:R-:W-:-:S11]  /*13190*/  MOV R0, 0x1 ;  /* 0x0000000100007802 */ /* 0x000fd60000000f00 */
[----:B------:R-:W-:Y:S05]  /*131a0*/  @!P0 BRA `(.L_x_550) ;  /* 0x0000000c005c8947 */ /* 0x000fea0003800000 */
[----:B------:R-:W0:Y:S01]  /*131b0*/  S2R R4, SR_TID.X ;  /* 0x0000000000047919 */ /* 0x000e220000002100 */
[----:B------:R-:W-:Y:S01]  /*131c0*/  ULDC UR4, c[0x0][0x28c] ;  /* 0x0000a30000047ab9 */ /* 0x000fe20000000800 */
[----:B------:R-:W-:Y:S01]  /*131d0*/  ULDC UR6, c[0x0][0x658] ;  /* 0x0001960000067ab9 */ /* 0x000fe20000000800 */
[----:B------:R-:W-:Y:S01]  /*131e0*/  UIADD3 UR10, UR4, 0x3f, URZ ;  /* 0x0000003f040a7890 */ /* 0x000fe2000fffe03f */
[----:B------:R-:W-:Y:S01]  /*131f0*/  BSSY B0, `(.L_x_550) ;  /* 0x00000d2000007945 */ /* 0x000fe20003800000 */
[----:B------:R-:W-:Y:S01]  /*13200*/  UMOV UR7, 0xffffffff ;  /* 0xffffffff00077882 */ /* 0x000fe20000000000 */
[----:B------:R-:W-:Y:S01]  /*13210*/  ULDC UR5, c[0x0][0x600] ;  /* 0x0001800000057ab9 */ /* 0x000fe20000000800 */
[----:B------:R-:W-:Y:S01]  /*13220*/  UMOV UR9, 0x1 ;  /* 0x0000000100097882 */ /* 0x000fe20000000000 */
[----:B------:R-:W-:Y:S01]  /*13230*/  USHF.L.U32 UR7, UR7, UR6, URZ ;  /* 0x0000000607077299 */ /* 0x000fe2000800063f */
[----:B------:R-:W-:Y:S01]  /*13240*/  IMAD.MOV.U32 R8, RZ, RZ, 0x1 ;  /* 0x00000001ff087424 */ /* 0x000fe200078e00ff */
[----:B------:R-:W-:Y:S01]  /*13250*/  UIADD3 UR4, UR5, -0x1, URZ ;  /* 0xffffffff05047890 */ /* 0x000fe2000fffe03f */
[----:B------:R-:W-:Y:S01]  /*13260*/  MOV R0, 0x1 ;  /* 0x0000000100007802 */ /* 0x000fe20000000f00 */
[----:B------:R-:W-:Y:S01]  /*13270*/  USHF.R.S32.HI UR11, URZ, 0x1f, UR10 ;  /* 0x0000001f3f0b7899 */ /* 0x000fe2000801140a */
[----:B------:R-:W-:Y:S01]  /*13280*/  IMAD.MOV.U32 R6, RZ, RZ, RZ ;  /* 0x000000ffff067224 */ /* 0x000fe200078e00ff */
[----:B------:R-:W-:Y:S01]  /*13290*/  ULDC UR8, c[0x0][0xc] ;  /* 0x0000030000087ab9 */ /* 0x000fe20000000800 */
[----:B------:R-:W-:-:S02]  /*132a0*/  USHF.L.U32 UR5, UR9, UR6, URZ ;  /* 0x0000000609057299 */ /* 0x000fc4000800063f */
[----:B------:R-:W-:Y:S01]  /*132b0*/  ULEA.HI UR11, UR11, UR10, URZ, 0x6 ;  /* 0x0000000a0b0b7291 */ /* 0x000fe2000f8f303f */
[----:B------:R-:W-:Y:S01]  /*132c0*/  ULDC UR9, c[0x0][0x10] ;  /* 0x0000040000097ab9 */ /* 0x000fe20000000800 */
[----:B------:R-:W-:Y:S02]  /*132d0*/  ULOP3.LUT UR6, URZ, UR7, URZ, 0x33, !UPT ;  /* 0x000000073f067292 */ /* 0x000fe4000f8e333f */
[----:B------:R-:W-:Y:S01]  /*132e0*/  UIMAD.WIDE.U32 UR8, UR8, UR9, URZ ;  /* 0x00000009080872a5 */ /* 0x000fe2000f8e003f */
[----:B------:R-:W-:Y:S01]  /*132f0*/  ULDC UR7, c[0x0][0x14] ;  /* 0x0000050000077ab9 */ /* 0x000fe20000000800 */
[----:B------:R-:W-:Y:S02]  /*13300*/  USHF.R.S32.HI UR18, URZ, 0x6, UR11 ;  /* 0x000000063f127899 */ /* 0x000fe4000801140b */
[----:B------:R-:W-:Y:S02]  /*13310*/  UIMAD.WIDE.U32 UR20, UR8, UR7, URZ ;  /* 0x00000007081472a5 */ /* 0x000fe4000f8e003f */
[----:B------:R-:W-:-:S02]  /*13320*/  UIMAD UR13, UR9, UR7, URZ ;  /* 0x00000007090d72a4 */ /* 0x000fc4000f8e023f */
[----:B------:R-:W-:Y:S01]  /*13330*/  ULOP3.LUT UR24, UR40, 0x2, URZ, 0xfc, !UPT ;  /* 0x0000000228187892 */ /* 0x000fe2000f8efc3f */
[C---:B0-----:R-:W-:Y:S01]  /*13340*/  LOP3.LUT P2, RZ, R4.reuse, 0x7f, RZ, 0xc0, !PT ;  /* 0x0000007f04ff7812 */ /* 0x041fe2000784c0ff */
[----:B------:R-:W-:Y:S01]  /*13350*/  UIADD3 UR13, UR21, UR13, URZ ;  /* 0x0000000d150d7290 */ /* 0x000fe2000fffe03f */
[----:B------:R-:W-:Y:S01]  /*13360*/  LOP3.LUT P0, RZ, R4, 0x1f, RZ, 0xc0, !PT ;  /* 0x0000001f04ff7812 */ /* 0x000fe2000780c0ff */
[----:B------:R-:W-:Y:S01]  /*13370*/  UIADD3 UR25, UR18, 0x1, URZ ;  /* 0x0000000112197890 */ /* 0x000fe2000fffe03f */
[----:B------:R-:W-:Y:S02]  /*13380*/  ULDC.64 UR22, c[0x0][0x198] ;  /* 0x0000660000167ab9 */ /* 0x000fe40000000a00 */
[----:B------:R-:W-:-:S13]  /*13390*/  PLOP3.LUT P0, PT, P0, P2, PT, 0x8a, 0x0 ;  /* 0x000000000000781c */ /* 0x000fda0000705172 */
.L_x_562:
[----:B------:R-:W-:-:S03]  /*133a0*/  UMOV UR7, 0xffffffff ;  /* 0xffffffff00077882 */ /* 0x000fc60000000000 */
[----:B------:R-:W-:Y:S05]  /*133b0*/  BRA.DIV UR7, `(.L_x_551) ;  /* 0x0000000e07a07947 */ /* 0x000fea000b800000 */
[----:B------:R-:W-:-:S13]  /*133c0*/  ELECT P6, URZ, PT ;  /* 0x00000000003f782f */ /* 0x000fda00038c0000 */
.L_x_572:
[----:B------:R-:W0:Y:S01]  /*133d0*/  LDC R4, c[0x0][0x28c] ;  /* 0x0000a300ff047b82 */ /* 0x000e220000000800 */
[----:B------:R-:W-:Y:S01]  /*133e0*/  BSSY B1, `(.L_x_552) ;  /* 0x0000035000017945 */ /* 0x000fe20003800000 */
[----:B0-----:R-:W-:-:S13]  /*133f0*/  ISETP.LT.OR P6, PT, R4, 0x1, !P6 ;  /* 0x000000010400780c */ /* 0x001fda00077c1670 */
[----:B------:R-:W-:Y:S05]  /*13400*/  @P6 BRA `(.L_x_553) ;  /* 0x0000000000c86947 */ /* 0x000fea0003800000 */
[----:B------:R-:W-:Y:S01]  /*13410*/  SHF.L.U32 R11, R3, 0x8, RZ ;  /* 0x00000008030b7819 */ /* 0x000fe200000006ff */
[----:B------:R-:W-:Y:S01]  /*13420*/  IMAD.SHL.U32 R2, R2, 0x100, RZ ;  /* 0x0000010002027824 */ /* 0x000fe200078e00ff */
[----:B------:R-:W-:Y:S01]  /*13430*/  MOV R3, R0 ;  /* 0x0000000000037202 */ /* 0x000fe20000000f00 */
[----:B------:R-:W-:Y:S02]  /*13440*/  IMAD.MOV.U32 R12, RZ, RZ, RZ ;  /* 0x000000ffff0c7224 */ /* 0x000fe400078e00ff */
[----:B------:R-:W-:Y:S02]  /*13450*/  IMAD.U32 R14, RZ, RZ, UR25 ;  /* 0x00000019ff0e7e24 */ /* 0x000fe4000f8e00ff */
[----:B------:R-:W-:-:S07]  /*13460*/  IMAD.MOV.U32 R4, RZ, RZ, R6 ;  /* 0x000000ffff047224 */ /* 0x000fce00078e0006 */
.L_x_557:
[----:B------:R-:W0:Y:S01]  /*13470*/  S2R R10, SR_CgaCtaId ;  /* 0x00000000000a7919 */ /* 0x000e220000008800 */
[----:B------:R-:W-:Y:S01]  /*13480*/  MOV R5, 0x400 ;  /* 0x0000040000057802 */ /* 0x000fe20000000f00 */
[----:B------:R-:W1:Y:S03]  /*13490*/  @!P2 LDC R7, c[0x0][0x500] ;  /* 0x00014000ff07ab82 */ /* 0x000e660000000800 */
[----:B0-----:R-:W-:Y:S02]  /*134a0*/  LEA R13, R10, R5, 0x18 ;  /* 0x000000050a0d7211 */ /* 0x001fe400078ec0ff */
[----:B------:R-:W-:-:S03]  /*134b0*/  SHF.L.U32 R5, R3, 0x1f, RZ ;  /* 0x0000001f03057819 */ /* 0x000fc600000006ff */
[----:B------:R-:W-:-:S04]  /*134c0*/  IMAD R10, R4, 0x8, R13 ;  /* 0x00000008040a7824 */ /* 0x000fc800078e020d */
[----:B------:R-:W0:Y:S02]  /*134d0*/  SYNCS.PHASECHK.TRANS64.TRYWAIT P1, [R10+URZ+0x18], R5 ;  /* 0x000018050a0075a7 */ /* 0x000e24000802017f */
[----:B01----:R-:W-:Y:S05]  /*134e0*/  @!P1 BRA `(.L_x_554) ;  /* 0x0000000c00749947 */ /* 0x003fea0003800000 */
.L_x_573:
[----:B------:R-:W-:Y:S01]  /*134f0*/  UPRMT UR7, UR24, 0x9910, URZ ;  /* 0x0000991018077896 */ /* 0x000fe2000800003f */
[----:B------:R1:W-:Y:S03]  /*13500*/  @!P2 SYNCS.ARRIVE.TRANS64 RZ, [R10+URZ], R7 ;  /* 0x000000070affa9a7 */ /* 0x0003e6000800003f */
[----:B------:R-:W-:-:S06]  /*13510*/  UISETP.NE.AND UP0, UPT, UR7, 0x2, UPT ;  /* 0x000000020700788c */ /* 0x000fcc000bf05270 */
[----:B------:R-:W-:-:S13]  /*13520*/  PLOP3.LUT P1, PT, PT, PT, UP0, 0x80, 0x0 ;  /* 0x000000000000781c */ /* 0x000fda0003f2f008 */
[----:B-1----:R-:W-:Y:S05]  /*13530*/  @P1 BRA `(.L_x_555) ;  /* 0x0000000000041947 */ /* 0x002fea0003800000 */
[----:B------:R-:W-:Y:S01]  /*13540*/  BPT.TRAP 0x1 ;  /* 0x000000040000795c */ /* 0x000fe20000300000 */
.L_x_555:
[----:B------:R-:W-:Y:S05]  /*13550*/  @P0 BRA `(.L_x_556) ;  /* 0x0000000000040947 */ /* 0x000fea0003800000 */
[----:B------:R-:W-:Y:S01]  /*13560*/  BPT.TRAP 0x1 ;  /* 0x000000040000795c */ /* 0x000fe20000300000 */
.L_x_556:
[----:B------:R-:W-:Y:S01]  /*13570*/  LEA R13, R4, R13, 0xe ;  /* 0x0000000d040d7211 */ /* 0x000fe200078e70ff */
[----:B------:R-:W-:Y:S01]  /*13580*/  VIADD R14, R14, 0xffffffff ;  /* 0xffffffff0e0e7836 */ /* 0x000fe20000000000 */
[----:B------:R-:W-:Y:S01]  /*13590*/  R2UR UR9, R10 ;  /* 0x000000000a0972ca */ /* 0x000fe200000e0000 */
[----:B------:R-:W-:Y:S01]  /*135a0*/  UIADD3 UR14, UP0, UR22, 0xf0, URZ ;  /* 0x000000f0160e7890 */ /* 0x000fe2000ff1e03f */
[----:B------:R-:W-:Y:S01]  /*135b0*/  R2UR UR7, R13 ;  /* 0x000000000d0772ca */ /* 0x000fe200000e0000 */
[----:B------:R-:W-:Y:S01]  /*135c0*/  UIADD3 UR26, UP1, UR22, 0x1f0, URZ ;  /* 0x000001f0161a7890 */ /* 0x000fe2000ff3e03f */
[----:B------:R-:W-:Y:S01]  /*135d0*/  R2UR UR11, R11 ;  /* 0x000000000b0b72ca */ /* 0x000fe200000e0000 */
[----:B------:R-:W-:Y:S01]  /*135e0*/  UIADD3.X UR15, URZ, UR23, URZ, UP0, !UPT ;  /* 0x000000173f0f7290 */ /* 0x000fe200087fe43f */
[----:B------:R-:W-:Y:S01]  /*135f0*/  R2UR UR10, R12 ;  /* 0x000000000c0a72ca */ /* 0x000fe200000e0000 */
[----:B------:R-:W-:Y:S01]  /*13600*/  VIADD R4, R4, 0x1 ;  /* 0x0000000104047836 */ /* 0x000fe20000000000 */
[----:B------:R-:W-:Y:S01]  /*13610*/  R2UR UR12, R9 ;  /* 0x00000000090c72ca */ /* 0x000fe200000e0000 */
[----:B------:R-:W-:Y:S01]  /*13620*/  UIADD3.X UR27, URZ, UR23, URZ, UP1, !UPT ;  /* 0x000000173f1b7290 */ /* 0x000fe20008ffe43f */
[----:B------:R-:W-:Y:S01]  /*13630*/  R2UR UR19, R2 ;  /* 0x00000000021372ca */ /* 0x000fe200000e0000 */
[----:B------:R-:W-:Y:S01]  /*13640*/  UMOV UR16, 0x0 ;  /* 0x0000000000107882 */ /* 0x000fe20000000000 */
[----:B------:R-:W-:Y:S01]  /*13650*/  ISETP.GT.AND P3, PT, R14, 0x1, PT ;  /* 0x000000010e00780c */ /* 0x000fe20003f64270 */
[----:B------:R-:W-:Y:S01]  /*13660*/  UMOV UR17, 0x10000000 ;  /* 0x1000000000117882 */ /* 0x000fe20000000000 */
[----:B------:R-:W-:Y:S01]  /*13670*/  ISETP.NE.AND P1, PT, R4, 0x3, PT ;  /* 0x000000030400780c */ /* 0x000fe20003f25270 */
[----:B------:R-:W-:Y:S01]  /*13680*/  UIADD3 UR8, UR7, 0x100, URZ ;  /* 0x0000010007087890 */ /* 0x000fe2000fffe03f */
[----:B------:R-:W-:Y:S01]  /*13690*/  IADD3 R12, R12, 0x40, RZ ;  /* 0x000000400c0c7810 */ /* 0x000fe20007ffe0ff */
[----:B------:R-:W-:Y:S01]  /*136a0*/  UIADD3 UR7, UR7, 0xc100, URZ ;  /* 0x0000c10007077890 */ /* 0x000fe2000fffe03f */
[----:B0-----:R-:W-:-:S02]  /*136b0*/  SEL R10, RZ, 0x1, P1 ;  /* 0x00000001ff0a7807 */ /* 0x001fc40000800000 */
[----:B------:R-:W-:Y:S02]  /*136c0*/  SEL R4, R4, RZ, P1 ;  /* 0x000000ff04047207 */ /* 0x000fe40000800000 */
[----:B------:R-:W-:Y:S02]  /*136d0*/  LOP3.LUT R3, R3, R10, RZ, 0x3c, !PT ;  /* 0x0000000a03037212 */ /* 0x000fe400078e3cff */
[----:B------:R0:W-:Y:S02]  /*136e0*/  UTMALDG.3D [UR8], [UR14], desc[UR16] ;  /* 0x000010080e0075b4 */ /* 0x0001e40008011000 */
[----:B0-----:R-:W-:Y:S01]  /*136f0*/  UMOV UR8, UR7 ;  /* 0x0000000700087c82 */ /* 0x001fe20008000000 */
[----:B------:R-:W-:Y:S02]  /*13700*/  UMOV UR11, UR19 ;  /* 0x00000013000b7c82 */ /* 0x000fe40008000000 */
[----:B------:R0:W-:Y:S02]  /*13710*/  UTMALDG.3D [UR8], [UR26], desc[UR16] ;  /* 0x000010081a0075b4 */ /* 0x0001e40008011000 */
[----:B0-----:R-:W-:Y:S05]  /*13720*/  @P3 BRA `(.L_x_557) ;  /* 0xfffffffc00503947 */ /* 0x001fea000383ffff */
.L_x_553:
[----:B------:R-:W-:Y:S05]  /*13730*/  BSYNC B1 ;  /* 0x0000000000017941 */ /* 0x000fea0003800000 */
.L_x_552:
[----:B------:R-:W2:Y:S01]  /*13740*/  LDL.LU R15, [R1+0x200] ;  /* 0x00020000010f7983 */ /* 0x000ea20000300800 */
[----:B------:R-:W-:Y:S01]  /*13750*/  LOP3.LUT P1, RZ, R8, 0xff, RZ, 0xc0, !PT ;  /* 0x000000ff08ff7812 */ /* 0x000fe2000782c0ff */
[----:B------:R-:W-:Y:S01]  /*13760*/  VIADD R6, R6, UR18 ;  /* 0x0000001206067c36 */ /* 0x000fe20008000000 */
[----:B------:R-:W-:Y:S01]  /*13770*/  ULDC.64 UR8, c[0x0][0x650] ;  /* 0x0001940000087ab9 */ /* 0x000fe20000000a00 */
[----:B------:R-:W3:Y:S01]  /*13780*/  LDL.LU R13, [R1+0x204] ;  /* 0x00020400010d7983 */ /* 0x000ee20000300800 */
[----:B------:R-:W-:Y:S01]  /*13790*/  UISETP.GE.U32.AND UP0, UPT, UR18, 0x3, UPT ;  /* 0x000000031200788c */ /* 0x000fe2000bf06070 */
[----:B------:R-:W-:Y:S01]  /*137a0*/  BSSY B1, `(.L_x_558) ;  /* 0x0000074000017945 */ /* 0x000fe20003800000 */
[----:B------:R-:W-:Y:S01]  /*137b0*/  IMAD.MOV.U32 R9, RZ, RZ, -0x1 ;  /* 0xffffffffff097424 */ /* 0x000fe200078e00ff */
[----:B------:R-:W-:Y:S02]  /*137c0*/  PRMT R4, RZ, 0x7610, R4 ;  /* 0x00007610ff047816 */ /* 0x000fe40000000004 */
[----:B------:R-:W-:-:S02]  /*137d0*/  PRMT R8, RZ, 0x7610, R8 ;  /* 0x00007610ff087816 */ /* 0x000fc40000000008 */
[----:B------:R-:W-:Y:S02]  /*137e0*/  PLOP3.LUT P3, PT, PT, PT, UP0, 0x80, 0x0 ;  /* 0x000000000000781c */ /* 0x000fe40003f6f008 */
[----:B------:R-:W0:Y:S01]  /*137f0*/  @P1 S2R R3, SR_CgaCtaId ;  /* 0x0000000000031919 */ /* 0x000e220000008800 */
[----:B------:R-:W-:-:S04]  /*13800*/  @P1 MOV R2, 0x400 ;  /* 0x0000040000021802 */ /* 0x000fc80000000f00 */
[----:B0-----:R-:W-:-:S04]  /*13810*/  @P1 LEA R2, R3, R2, 0x18 ;  /* 0x0000000203021211 */ /* 0x001fc800078ec0ff */
[----:B------:R0:W-:Y:S01]  /*13820*/  @P1 SYNCS.ARRIVE.TRANS64.A1T0 RZ, [R2+URZ+0x48], RZ ;  /* 0x000048ff02ff19a7 */ /* 0x0001e2000810003f */
[----:B------:R-:W-:Y:S01]  /*13830*/  ISETP.GT.U32.AND P1, PT, R6, 0x2, PT ;  /* 0x000000020600780c */ /* 0x000fe20003f24070 */
[----:B0-----:R-:W-:-:S05]  /*13840*/  IMAD.U32 R2, RZ, RZ, UR18 ;  /* 0x00000012ff027e24 */ /* 0x001fca000f8e00ff */
[----:B------:R-:W-:Y:S01]  /*13850*/  ISETP.LT.U32.AND P1, PT, R2, 0x3, P1 ;  /* 0x000000030200780c */ /* 0x000fe20000f21070 */
[----:B------:R-:W-:-:S04]  /*13860*/  IMAD.WIDE.U32 R2, R6, -0x55555555, RZ ;  /* 0xaaaaaaab06027825 */ /* 0x000fc800078e00ff */
[----:B------:R-:W-:Y:S01]  /*13870*/  IMAD.MOV.U32 R2, RZ, RZ, -0x1 ;  /* 0xffffffffff027424 */ /* 0x000fe200078e00ff */
[----:B------:R-:W-:Y:S02]  /*13880*/  SHF.R.U32.HI R5, RZ, 0x1, R3 ;  /* 0x00000001ff057819 */ /* 0x000fe40000011603 */
[----:B------:R-:W-:-:S03]  /*13890*/  SEL R3, RZ, 0x1, !P1 ;  /* 0x00000001ff037807 */ /* 0x000fc60004800000 */
[----:B------:R-:W-:Y:S01]  /*138a0*/  IMAD R6, R5, -0x3, R6 ;  /* 0xfffffffd05067824 */ /* 0x000fe200078e0206 */
[----:B------:R-:W-:Y:S02]  /*138b0*/  LOP3.LUT R0, R0, R3, RZ, 0x3c, !PT ;  /* 0x0000000300007212 */ /* 0x000fe400078e3cff */
[----:B------:R-:W-:Y:S02]  /*138c0*/  MOV R3, 0xffffffff ;  /* 0xffffffff00037802 */ /* 0x000fe40000000f00 */
[----:B------:R-:W-:Y:S02]  /*138d0*/  @P3 LOP3.LUT R0, R0, 0x1, R5, 0x78, !PT ;  /* 0x0000000100003812 */ /* 0x000fe400078e7805 */
[----:B---3--:R-:W-:-:S04]  /*138e0*/  IADD3 R13, P1, R13, UR20, RZ ;  /* 0x000000140d0d7c10 */ /* 0x008fc8000ff3e0ff */
[----:B--2---:R-:W-:Y:S01]  /*138f0*/  IADD3.X R15, R15, UR13, RZ, P1, !PT ;  /* 0x0000000d0f0f7c10 */ /* 0x004fe20008ffe4ff */
[----:B------:R0:W-:Y:S01]  /*13900*/  STL [R1+0x204], R13 ;  /* 0x0002040d01007387 */ /* 0x0001e20000100800 */
[----:B------:R-:W-:-:S03]  /*13910*/  ISETP.GE.U32.AND P1, PT, R13, UR8, PT ;  /* 0x000000080d007c0c */ /* 0x000fc6000bf26070 */
[----:B------:R0:W-:Y:S01]  /*13920*/  STL [R1+0x200], R15 ;  /* 0x0002000f01007387 */ /* 0x0001e20000100800 */
[----:B------:R-:W-:-:S13]  /*13930*/  ISETP.GE.U32.AND.EX P1, PT, R15, UR9, PT, P1 ;  /* 0x000000090f007c0c */ /* 0x000fda000bf26110 */
[----:B0-----:R-:W-:Y:S05]  /*13940*/  @P1 BRA `(.L_x_559) ;  /* 0x0000000400641947 */ /* 0x001fea0003800000 */
[----:B------:R-:W0:Y:S01]  /*13950*/  S2R R7, SR_CTAID.X ;  /* 0x0000000000077919 */ /* 0x000e220000002500 */
[----:B------:R-:W-:Y:S01]  /*13960*/  ULDC UR7, c[0x0][0x150] ;  /* 0x0000540000077ab9 */ /* 0x000fe20000000800 */
[----:B------:R-:W1:Y:S01]  /*13970*/  LDC R4, c[0x0][0x144] ;  /* 0x00005100ff047b82 */ /* 0x000e620000000800 */
[----:B------:R-:W-:Y:S01]  /*13980*/  UISETP.NE.AND UP0, UPT, UR46, URZ, UPT ;  /* 0x0000003f2e00728c */ /* 0x000fe2000bf05270 */
[----:B------:R-:W2:Y:S01]  /*13990*/  S2R R5, SR_CTAID.Y ;  /* 0x0000000000057919 */ /* 0x000ea20000002600 */
[----:B------:R-:W-:Y:S01]  /*139a0*/  ULDC.64 UR8, c[0x0][0x628] ;  /* 0x00018a0000087ab9 */ /* 0x000fe20000000a00 */
[----:B------:R-:W-:-:S03]  /*139b0*/  ULDC UR10, c[0x0][0x630] ;  /* 0x00018c00000a7ab9 */ /* 0x000fc60000000800 */
[----:B------:R-:W-:Y:S01]  /*139c0*/  PLOP3.LUT P1, PT, PT, PT, UP0, 0x80, 0x0 ;  /* 0x000000000000781c */ /* 0x000fe20003f2f008 */
[----:B------:R-:W3:Y:S01]  /*139d0*/  LDC R10, c[0x0][0x148] ;  /* 0x00005200ff0a7b82 */ /* 0x000ee20000000800 */
[----:B0-----:R-:W-:Y:S02]  /*139e0*/  I2FP.F32.U32 R2, R7 ;  /* 0x0000000700027245 */ /* 0x001fe40000201000 */
[----:B--2---:R-:W-:-:S03]  /*139f0*/  I2FP.F32.U32 R3, R5 ;  /* 0x0000000500037245 */ /* 0x004fc60000201000 */
[----:B------:R-:W-:Y:S01]  /*13a00*/  FMUL R2, R2, UR7 ;  /* 0x0000000702027c20 */ /* 0x000fe20008400000 */
[----:B------:R-:W-:Y:S02]  /*13a10*/  ULDC UR7, c[0x0][0x154] ;  /* 0x0000550000077ab9 */ /* 0x000fe40000000800 */
[----:B------:R-:W-:-:S03]  /*13a20*/  FMUL R9, R3, UR7 ;  /* 0x0000000703097c20 */ /* 0x000fc60008400000 */
[----:B------:R-:W0:Y:S08]  /*13a30*/  F2I.U32.TRUNC.NTZ R2, R2 ;  /* 0x0000000200027305 */ /* 0x000e30000020f000 */
[----:B------:R-:W2:Y:S01]  /*13a40*/  F2I.U32.TRUNC.NTZ R9, R9 ;  /* 0x0000000900097305 */ /* 0x000ea2000020f000 */
[----:B0-----:R-:W-:Y:S01]  /*13a50*/  IADD3 R3, -R2, RZ, RZ ;  /* 0x000000ff02037210 */ /* 0x001fe20007ffe1ff */
[----:B------:R-:W-:-:S04]  /*13a60*/  IMAD.MOV.U32 R2, RZ, RZ, R13 ;  /* 0x000000ffff027224 */ /* 0x000fc800078e000d */
[----:B-1----:R-:W-:Y:S02]  /*13a70*/  IMAD R7, R4, R3, R7 ;  /* 0x0000000304077224 */ /* 0x002fe400078e0207 */
[----:B--2---:R-:W-:-:S04]  /*13a80*/  IMAD.MOV R3, RZ, RZ, -R9 ;  /* 0x000000ffff037224 */ /* 0x004fc800078e0a09 */
[----:B---3--:R-:W-:Y:S01]  /*13a90*/  @P1 IMAD R7, R10, R3, R5 ;  /* 0x000000030a071224 */ /* 0x008fe200078e0205 */
[----:B------:R-:W-:Y:S02]  /*13aa0*/  ISETP.NE.U32.AND P1, PT, RZ, UR8, PT ;  /* 0x00000008ff007c0c */ /* 0x000fe4000bf25070 */
[----:B------:R-:W-:Y:S02]  /*13ab0*/  MOV R3, R15 ;  /* 0x0000000f00037202 */ /* 0x000fe40000000f00 */
[----:B------:R-:W-:-:S13]  /*13ac0*/  ISETP.NE.AND.EX P1, PT, RZ, UR9, PT, P1 ;  /* 0x00000009ff007c0c */ /* 0x000fda000bf25310 */
[----:B------:R-:W-:Y:S05]  /*13ad0*/  @!P1 BRA `(.L_x_560) ;  /* 0x0000000000289947 */ /* 0x000fea0003800000 */
[----:B------:R-:W-:Y:S02]  /*13ae0*/  ULDC UR7, c[0x0][0x634] ;  /* 0x00018d0000077ab9 */ /* 0x000fe40000000800 */
[----:B------:R-:W-:-:S05]  /*13af0*/  IADD3 R3, P1, R13, UR7, RZ ;  /* 0x000000070d037c10 */ /* 0x000fca000ff3e0ff */
[----:B------:R-:W-:-:S04]  /*13b00*/  IMAD.X R9, RZ, RZ, R15, P1 ;  /* 0x000000ffff097224 */ /* 0x000fc800008e060f */
[----:B------:R-:W-:-:S04]  /*13b10*/  IMAD.WIDE.U32 R4, R9, UR8, RZ ;  /* 0x0000000809047c25 */ /* 0x000fc8000f8e00ff */
[----:B------:R-:W-:-:S04]  /*13b20*/  IMAD.WIDE.U32 R4, P1, R3, UR9, R4 ;  /* 0x0000000903047c25 */ /* 0x000fc8000f820004 */
[----:B------:R-:W-:Y:S01]  /*13b30*/  IMAD.WIDE.U32 R2, R3, UR8, RZ ;  /* 0x0000000803027c25 */ /* 0x000fe2000f8e00ff */
[----:B------:R-:W-:-:S04]  /*13b40*/  MOV R2, R5 ;  /* 0x0000000500027202 */ /* 0x000fc80000000f00 */
[----:B------:R-:W-:Y:S01]  /*13b50*/  IADD3 RZ, P3, R3, R4, RZ ;  /* 0x0000000403ff7210 */ /* 0x000fe20007f7e0ff */
[----:B------:R-:W-:-:S04]  /*13b60*/  IMAD.X R3, RZ, RZ, RZ, P1 ;  /* 0x000000ffff037224 */ /* 0x000fc800008e06ff */
[----:B------:R-:W-:-:S08]  /*13b70*/  IMAD.WIDE.U32.X R2, R9, UR9, R2, P3 ;  /* 0x0000000909027c25 */ /* 0x000fd000098e0402 */
.L_x_560:
[--C-:B------:R-:W-:Y:S01]  /*13b80*/  SHF.R.U64 R9, R2, UR10, R3.reuse ;  /* 0x0000000a02097c19 */ /* 0x100fe20008001203 */
[----:B------:R-:W-:Y:S01]  /*13b90*/  ULDC.64 UR8, c[0x0][0x620] ;  /* 0x0001880000087ab9 */ /* 0x000fe20000000a00 */
[----:B------:R-:W-:Y:S01]  /*13ba0*/  SHF.R.U32.HI R2, RZ, UR10, R3 ;  /* 0x0000000aff027c19 */ /* 0x000fe20008011603 */
[----:B------:R-:W-:Y:S01]  /*13bb0*/  ULDC UR7, c[0x0][0x618] ;  /* 0x0001860000077ab9 */ /* 0x000fe20000000800 */
[----:B------:R-:W-:Y:S02]  /*13bc0*/  IADD3 R11, P1, RZ, -R9, RZ ;  /* 0x80000009ff0b7210 */ /* 0x000fe40007f3e0ff */
[----:B------:R-:W-:-:S03]  /*13bd0*/  MOV R3, R15 ;  /* 0x0000000f00037202 */ /* 0x000fc60000000f00 */
[----:B------:R-:W-:-:S04]  /*13be0*/  IMAD.X R2, RZ, RZ, ~R2, P1 ;  /* 0x000000ffff027224 */ /* 0x000fc800008e0e02 */
[----:B------:R-:W-:-:S04]  /*13bf0*/  IMAD R2, R2, UR8, RZ ;  /* 0x0000000802027c24 */ /* 0x000fc8000f8e02ff */
[----:B------:R-:W-:Y:S02]  /*13c00*/  IMAD R5, R11, UR9, R2 ;  /* 0x000000090b057c24 */ /* 0x000fe4000f8e0202 */
[----:B------:R-:W-:-:S04]  /*13c10*/  IMAD.MOV.U32 R2, RZ, RZ, R13 ;  /* 0x000000ffff027224 */ /* 0x000fc800078e000d */
[----:B------:R-:W-:Y:S01]  /*13c20*/  IMAD.WIDE.U32 R2, R11, UR8, R2 ;  /* 0x000000080b027c25 */ /* 0x000fe2000f8e0002 */
[----:B------:R-:W-:Y:S02]  /*13c30*/  ULDC.64 UR8, c[0x0][0x640] ;  /* 0x0001900000087ab9 */ /* 0x000fe40000000a00 */
[----:B------:R-:W-:Y:S01]  /*13c40*/  ISETP.NE.U32.AND P1, PT, RZ, UR8, PT ;  /* 0x00000008ff007c0c */ /* 0x000fe2000bf25070 */
[----:B------:R-:W-:-:S03]  /*13c50*/  IMAD.IADD R3, R3, 0x1, R5 ;  /* 0x0000000103037824 */ /* 0x000fc600078e0205 */
[----:B------:R-:W-:Y:S02]  /*13c60*/  ISETP.NE.AND.EX P1, PT, RZ, UR9, PT, P1 ;  /* 0x00000009ff007c0c */ /* 0x000fe4000bf25310 */
[--C-:B------:R-:W-:Y:S02]  /*13c70*/  SHF.R.U64 R10, R2, UR7, R3.reuse ;  /* 0x00000007020a7c19 */ /* 0x100fe40008001203 */
[----:B------:R-:W-:Y:S01]  /*13c80*/  SHF.R.U32.HI R3, RZ, UR7, R3 ;  /* 0x00000007ff037c19 */ /* 0x000fe20008011603 */
[----:B------:R-:W-:-:S03]  /*13c90*/  ULDC UR7, c[0x0][0x608] ;  /* 0x0001820000077ab9 */ /* 0x000fc60000000800 */
[--C-:B------:R-:W-:Y:S02]  /*13ca0*/  SHF.R.U64 R12, R10, UR7, R3.reuse ;  /* 0x000000070a0c7c19 */ /* 0x100fe40008001203 */
[----:B------:R-:W-:Y:S01]  /*13cb0*/  SHF.R.U32.HI R3, RZ, UR7, R3 ;  /* 0x00000007ff037c19 */ /* 0x000fe20008011603 */
[----:B------:R-:W-:-:S03]  /*13cc0*/  ULDC UR7, c[0x0][0x658] ;  /* 0x0001960000077ab9 */ /* 0x000fc60000000800 */
[--C-:B------:R-:W-:Y:S02]  /*13cd0*/  SHF.R.U64 R11, R12, UR7, R3.reuse ;  /* 0x000000070c0b7c19 */ /* 0x100fe40008001203 */
[----:B------:R-:W-:-:S03]  /*13ce0*/  SHF.R.U32.HI R13, RZ, UR7, R3 ;  /* 0x00000007ff0d7c19 */ /* 0x000fc60008011603 */
[----:B------:R-:W-:Y:S01]  /*13cf0*/  IMAD.MOV.U32 R2, RZ, RZ, R11 ;  /* 0x000000ffff027224 */ /* 0x000fe200078e000b */
[----:B------:R-:W-:Y:S01]  /*13d00*/  MOV R3, R13 ;  /* 0x0000000d00037202 */ /* 0x000fe20000000f00 */
[----:B------:R-:W-:Y:S06]  /*13d10*/  @!P1 BRA `(.L_x_561) ;  /* 0x0000000000289947 */ /* 0x000fec0003800000 */
        /* <DEDUP_REMOVED lines=10> */
.L_x_561:
[----:B------:R-:W-:Y:S01]  /*13dc0*/  ULDC UR7, c[0x0][0x648] ;  /* 0x0001920000077ab9 */ /* 0x000fe20000000800 */
[----:B------:R-:W-:Y:S01]  /*13dd0*/  LOP3.LUT R12, R12, UR6, RZ, 0xc0, !PT ;  /* 0x000000060c0c7c12 */ /* 0x000fe2000f8ec0ff */
[----:B------:R-:W-:Y:S01]  /*13de0*/  UISETP.NE.AND UP0, UPT, UR46, URZ, UPT ;  /* 0x0000003f2e00728c */ /* 0x000fe2000bf05270 */
[----:B------:R-:W-:Y:S01]  /*13df0*/  SHF.R.U64 R3, R2, UR7, R3 ;  /* 0x0000000702037c19 */ /* 0x000fe20008001203 */
[----:B------:R-:W-:Y:S01]  /*13e00*/  ULDC UR7, c[0x0][0x638] ;  /* 0x00018e0000077ab9 */ /* 0x000fe20000000800 */
[----:B------:R-:W-:-:S03]  /*13e10*/  LOP3.LUT R4, R10, UR4, RZ, 0xc0, !PT ;  /* 0x000000040a047c12 */ /* 0x000fc6000f8ec0ff */
[----:B------:R-:W-:Y:S01]  /*13e20*/  IMAD.MOV R2, RZ, RZ, -R3 ;  /* 0x000000ffff027224 */ /* 0x000fe200078e0a03 */
[----:B------:R-:W-:Y:S01]  /*13e30*/  PLOP3.LUT P1, PT, PT, PT, UP0, 0x40, 0x0 ;  /* 0x000000000000781c */ /* 0x000fe20003f2e808 */
[----:B------:R-:W-:Y:S01]  /*13e40*/  IMAD R12, R3, UR5, R12 ;  /* 0x00000005030c7c24 */ /* 0x000fe2000f8e020c */
[----:B------:R-:W-:Y:S01]  /*13e50*/  PLOP3.LUT P3, PT, PT, PT, UP0, 0x40, 0x0 ;  /* 0x000000000000781c */ /* 0x000fe20003f6e808 */
[----:B------:R-:W-:Y:S01]  /*13e60*/  IMAD R11, R2, UR7, R11 ;  /* 0x00000007020b7c24 */ /* 0x000fe2000f8e020b */
[----:B------:R-:W-:Y:S02]  /*13e70*/  ULDC UR7, c[0x0][0x610] ;  /* 0x0001840000077ab9 */ /* 0x000fe40000000800 */
[----:B------:R-:W-:Y:S01]  /*13e80*/  IMAD R7, R12, UR7, R7 ;  /* 0x000000070c077c24 */ /* 0x000fe2000f8e0207 */
[----:B------:R-:W-:Y:S02]  /*13e90*/  ULDC UR7, c[0x0][0x600] ;  /* 0x0001800000077ab9 */ /* 0x000fe40000000800 */
[----:B------:R-:W-:-:S05]  /*13ea0*/  IMAD R4, R11, UR7, R4 ;  /* 0x000000070b047c24 */ /* 0x000fca000f8e0204 */
[----:B------:R-:W-:Y:S02]  /*13eb0*/  SEL R2, R4, R7, P1 ;  /* 0x0000000704027207 */ /* 0x000fe40000800000 */
[----:B------:R-:W-:Y:S01]  /*13ec0*/  SEL R3, R7, R4, P3 ;  /* 0x0000000407037207 */ /* 0x000fe20001800000 */
[----:B------:R-:W-:-:S07]  /*13ed0*/  IMAD.MOV.U32 R4, RZ, RZ, 0x1 ;  /* 0x00000001ff047424 */ /* 0x000fce00078e00ff */
.L_x_559:
[----:B------:R-:W-:Y:S05]  /*13ee0*/  BSYNC B1 ;  /* 0x0000000000017941 */ /* 0x000fea0003800000 */
.L_x_558:
[----:B------:R-:W-:-:S13]  /*13ef0*/  LOP3.LUT P1, RZ, R4, 0xff, RZ, 0xc0, !PT ;  /* 0x000000ff04ff7812 */ /* 0x000fda000782c0ff */
[----:B------:R-:W-:Y:S05]  /*13f00*/  @P1 BRA `(.L_x_562) ;  /* 0xfffffff400241947 */ /* 0x000fea000383ffff */
[----:B------:R-:W-:Y:S05]  /*13f10*/  BSYNC B0 ;  /* 0x0000000000007941 */ /* 0x000fea0003800000 */
.L_x_550:
[----:B------:R-:W-:-:S03]  /*13f20*/  UMOV UR7, 0xffffffff ;  /* 0xffffffff00077882 */ /* 0x000fc60000000000 */
[----:B------:R-:W-:Y:S05]  /*13f30*/  BRA.DIV UR7, `(.L_x_563) ;  /* 0x0000000207f47947 */ /* 0x000fea000b800000 */
[----:B------:R-:W-:-:S13]  /*13f40*/  ELECT P6, URZ, PT ;  /* 0x00000000003f782f */ /* 0x000fda00038c0000 */
.L_x_576:
[----:B------:R-:W-:Y:S04]  /*13f50*/  BSSY B0, `(.L_x_564) ;  /* 0x0000023000007945 */ /* 0x000fe80003800000 */
[----:B------:R-:W-:Y:S05]  /*13f60*/  @!P6 BRA `(.L_x_565) ;  /* 0x000000000084e947 */ /* 0x000fea0003800000 */
[----:B------:R-:W-:-:S04]  /*13f70*/  ULOP3.LUT UR7, UR40, 0x2, URZ, 0xfc, !UPT ;  /* 0x0000000228077892 */ /* 0x000fc8000f8efc3f */
[----:B------:R-:W-:-:S06]  /*13f80*/  UISETP.NE.AND UP0, UPT, UR7, 0x3, UPT ;  /* 0x000000030700788c */ /* 0x000fcc000bf05270 */
[----:B------:R-:W-:-:S13]  /*13f90*/  PLOP3.LUT P0, PT, PT, PT, UP0, 0x80, 0x0 ;  /* 0x000000000000781c */ /* 0x000fda0003f0f008 */
[----:B------:R-:W-:Y:S05]  /*13fa0*/  @!P0 BRA `(.L_x_566) ;  /* 0x0000000000048947 */ /* 0x000fea0003800000 */
[----:B------:R-:W-:Y:S01]  /*13fb0*/  BPT.TRAP 0x1 ;  /* 0x000000040000795c */ /* 0x000fe20000300000 */
.L_x_566:
[----:B------:R-:W0:Y:S01]  /*13fc0*/  S2R R3, SR_CgaCtaId ;  /* 0x0000000000037919 */ /* 0x000e220000008800 */
[----:B------:R-:W-:-:S04]  /*13fd0*/  MOV R2, 0x400 ;  /* 0x0000040000027802 */ /* 0x000fc80000000f00 */
[----:B0-----:R-:W-:Y:S02]  /*13fe0*/  LEA R3, R3, R2, 0x18 ;  /* 0x0000000203037211 */ /* 0x001fe400078ec0ff */
[----:B------:R-:W-:Y:S02]  /*13ff0*/  SHF.L.U32 R2, R0, 0x1f, RZ ;  /* 0x0000001f00027819 */ /* 0x000fe400000006ff */
[----:B------:R-:W-:-:S05]  /*14000*/  IADD3 R3, R3, 0x18, RZ ;  /* 0x0000001803037810 */ /* 0x000fca0007ffe0ff */
[----:B------:R-:W-:-:S04]  /*14010*/  IMAD R5, R6, 0x8, R3 ;  /* 0x0000000806057824 */ /* 0x000fc800078e0203 */
[----:B------:R-:W0:Y:S02]  /*14020*/  SYNCS.PHASECHK.TRANS64.TRYWAIT P0, [R5+URZ], R2 ;  /* 0x00000002050075a7 */ /* 0x000e24000800017f */
[----:B0-----:R-:W-:Y:S05]  /*14030*/  @!P0 BRA `(.L_x_567) ;  /* 0x0000000000d48947 */ /* 0x001fea0003800000 */
.L_x_577:
[----:B------:R-:W-:-:S05]  /*14040*/  VIADD R6, R6, 0x1 ;  /* 0x0000000106067836 */ /* 0x000fca0000000000 */
[----:B------:R-:W-:-:S04]  /*14050*/  ISETP.NE.AND P0, PT, R6, 0x3, PT ;  /* 0x000000030600780c */ /* 0x000fc80003f05270 */
[----:B0-----:R-:W-:Y:S02]  /*14060*/  SEL R5, RZ, 0x1, P0 ;  /* 0x00000001ff057807 */ /* 0x001fe40000000000 */
[----:B------:R-:W-:Y:S02]  /*14070*/  SEL R6, R6, RZ, P0 ;  /* 0x000000ff06067207 */ /* 0x000fe40000000000 */
[----:B------:R-:W-:Y:S02]  /*14080*/  LOP3.LUT R5, R0, R5, RZ, 0x3c, !PT ;  /* 0x0000000500057212 */ /* 0x000fe400078e3cff */
[----:B------:R-:W-:Y:S02]  /*14090*/  LEA R7, R6, R3, 0x3 ;  /* 0x0000000306077211 */ /* 0x000fe400078e18ff */
[----:B------:R-:W-:-:S04]  /*140a0*/  SHF.L.U32 R0, R5, 0x1f, RZ ;  /* 0x0000001f05007819 */ /* 0x000fc800000006ff */
[----:B------:R-:W0:Y:S02]  /*140b0*/  SYNCS.PHASECHK.TRANS64.TRYWAIT P0, [R7+URZ], R0 ;  /* 0x00000000070075a7 */ /* 0x000e24000800017f */
[----:B0-----:R-:W-:Y:S05]  /*140c0*/  @!P0 BRA `(.L_x_568) ;  /* 0x0000000000c48947 */ /* 0x001fea0003800000 */
.L_x_578:
[----:B0-----:R-:W-:-:S05]  /*140d0*/  VIADD R0, R6, 0x1 ;  /* 0x0000000106007836 */ /* 0x001fca0000000000 */
[----:B------:R-:W-:-:S04]  /*140e0*/  ISETP.NE.AND P0, PT, R0, 0x3, PT ;  /* 0x000000030000780c */ /* 0x000fc80003f05270 */
[----:B------:R-:W-:Y:S02]  /*140f0*/  SEL R2, RZ, 0x1, P0 ;  /* 0x00000001ff027807 */ /* 0x000fe40000000000 */
[----:B------:R-:W-:Y:S02]  /*14100*/  SEL R0, R0, RZ, P0 ;  /* 0x000000ff00007207 */ /* 0x000fe40000000000 */
[----:B------:R-:W-:-:S03]  /*14110*/  LOP3.LUT R2, R5, R2, RZ, 0x3c, !PT ;  /* 0x0000000205027212 */ /* 0x000fc600078e3cff */
[----:B------:R-:W-:Y:S01]  /*14120*/  IMAD R3, R0, 0x8, R3 ;  /* 0x0000000800037824 */ /* 0x000fe200078e0203 */
[----:B------:R-:W-:-:S07]  /*14130*/  SHF.L.U32 R0, R2, 0x1f, RZ ;  /* 0x0000001f02007819 */ /* 0x000fce00000006ff */
.L_x_569:
[----:B0-----:R0:W1:Y:S02]  /*14140*/  SYNCS.PHASECHK.TRANS64.TRYWAIT P0, [R3+URZ], R0 ;  /* 0x00000000030075a7 */ /* 0x001064000800017f */
[----:B-1----:R-:W-:Y:S05]  /*14150*/  @!P0 NANOSLEEP.SYNCS 0x989680 ;  /* 0x009896800000895d */ /* 0x002fea0003900000 */
[----:B------:R-:W1:Y:S02]  /*14160*/  @!P0 SYNCS.PHASECHK.TRANS64 P0, [R3+URZ], R0 ;  /* 0x00000000030085a7 */ /* 0x000e64000800007f */
[----:B-1----:R-:W-:Y:S05]  /*14170*/  @!P0 BRA `(.L_x_569) ;  /* 0xfffffffc00f08947 */ /* 0x002fea000383ffff */
.L_x_565:
[----:B------:R-:W-:Y:S05]  /*14180*/  BSYNC B0 ;  /* 0x0000000000007941 */ /* 0x000fea0003800000 */
.L_x_564:
[----:B------:R-:W-:Y:S05]  /*14190*/  EXIT ;  /* 0x000000000000794d */ /* 0x000fea0003800000 */
.L_x_17:
[----:B-1----:R1:W3:Y:S02]  /*141a0*/  SYNCS.PHASECHK.TRANS64.TRYWAIT P1, [R3+URZ], R2 ;  /* 0x00000002030075a7 */ /* 0x0022e4000802017f */
[----:B---3--:R-:W-:Y:S05]  /*141b0*/  @!P1 NANOSLEEP.SYNCS 0x989680 ;  /* 0x009896800000995d */ /* 0x008fea0003900000 */
[----:B------:R-:W3:Y:S02]  /*141c0*/  @!P1 SYNCS.PHASECHK.TRANS64 P1, [R3+URZ], R2 ;  /* 0x00000002030095a7 */ /* 0x000ee4000802007f */
[----:B---3--:R-:W-:Y:S05]  /*141d0*/  @!P1 BRA `(.L_x_17) ;  /* 0xfffffffc00f09947 */ /* 0x008fea000383ffff */
[----:B------:R-:W-:Y:S05]  /*141e0*/  BRA `(.L_x_16) ;  /* 0xfffffed000987947 */ /* 0x000fea000383ffff */
.L_x_22:
[----:B-1----:R1:W2:Y:S02]  /*141f0*/  SYNCS.PHASECHK.TRANS64.TRYWAIT P1, [R4+URZ], R5 ;  /* 0x00000005040075a7 */ /* 0x0022a4000802017f */
[----:B--2---:R-:W-:Y:S05]  /*14200*/  @!P1 NANOSLEEP.SYNCS 0x989680 ;  /* 0x009896800000995d */ /* 0x004fea0003900000 */
[----:B------:R-:W2:Y:S02]  /*14210*/  @!P1 SYNCS.PHASECHK.TRANS64 P1, [R4+URZ], R5 ;  /* 0x00000005040095a7 */ /* 0x000ea4000802007f */
[----:B--2---:R-:W-:Y:S05]  /*14220*/  @!P1 BRA `(.L_x_22) ;  /* 0xfffffffc00f09947 */ /* 0x004fea000383ffff */
[----:B------:R-:W-:Y:S05]  /*14230*/  BRA `(.L_x_21) ;  /* 0xfffffee400e87947 */ /* 0x000fea000383ffff */
.L_x_551:
[----:B------:R-:W-:Y:S01]  /*14240*/  BSSY B1, `(.L_x_570) ;  /* 0x0000006000017945 */ /* 0x000fe20003800000 */
[----:B------:R-:W-:-:S07]  /*14250*/  MOV R15, 0xffffffff ;  /* 0xffffffff000f7802 */ /* 0x000fce0000000f00 */
[----:B------:R-:W-:Y:S05]  /*14260*/  WARPSYNC.COLLECTIVE R15, `(.L_x_571) ;  /* 0x000000000f0c7348 */ /* 0x000fea0003c00000 */
[----:B------:R-:W-:Y:S02]  /*14270*/  ELECT P6, UR62, PT ;  /* 0x00000000003e782f */ /* 0x000fe400038c0000 */
[----:B------:R-:W-:Y:S01]  /*14280*/  MOV R14, UR62 ;  /* 0x0000003e000e7c02 */ /* 0x000fe20008000f00 */
[----:B------:R-:W-:Y:S10]  /*14290*/  ENDCOLLECTIVE ;  /* 0x000000000000791b */ /* 0x000ff40003800000 */
.L_x_571:
[----:B------:R-:W-:Y:S05]  /*142a0*/  BSYNC B1 ;  /* 0x0000000000017941 */ /* 0x000fea0003800000 */
.L_x_570:
[----:B------:R-:W-:Y:S05]  /*142b0*/  BRA `(.L_x_572) ;  /* 0xfffffff000447947 */ /* 0x000fea000383ffff */
.L_x_554:
[----:B0-----:R0:W1:Y:S02]  /*142c0*/  SYNCS.PHASECHK.TRANS64.TRYWAIT P1, [R10+URZ+0x18], R5 ;  /* 0x000018050a0075a7 */ /* 0x001064000802017f */
[----:B-1----:R-:W-:Y:S05]  /*142d0*/  @!P1 NANOSLEEP.SYNCS 0x989680 ;  /* 0x009896800000995d */ /* 0x002fea0003900000 */
[----:B------:R-:W1:Y:S02]  /*142e0*/  @!P1 SYNCS.PHASECHK.TRANS64 P1, [R10+URZ+0x18], R5 ;  /* 0x000018050a0095a7 */ /* 0x000e64000802007f */
[----:B-1----:R-:W-:Y:S05]  /*142f0*/  @!P1 BRA `(.L_x_554) ;  /* 0xfffffffc00f09947 */ /* 0x002fea000383ffff */
[----:B------:R-:W-:Y:S05]  /*14300*/  BRA `(.L_x_573) ;  /* 0xfffffff000787947 */ /* 0x000fea000383ffff */
.L_x_563:
[----:B------:R-:W-:Y:S01]  /*14310*/  BSSY B0, `(.L_x_574) ;  /* 0x0000006000007945 */ /* 0x000fe20003800000 */
[----:B------:R-:W-:-:S07]  /*14320*/  IMAD.MOV.U32 R15, RZ, RZ, -0x1 ;  /* 0xffffffffff0f7424 */ /* 0x000fce00078e00ff */
[----:B------:R-:W-:Y:S05]  /*14330*/  WARPSYNC.COLLECTIVE R15, `(.L_x_575) ;  /* 0x000000000f0c7348 */ /* 0x000fea0003c00000 */
[----:B------:R-:W-:Y:S02]  /*14340*/  ELECT P6, UR62, PT ;  /* 0x00000000003e782f */ /* 0x000fe400038c0000 */
[----:B------:R-:W-:Y:S01]  /*14350*/  MOV R14, UR62 ;  /* 0x0000003e000e7c02 */ /* 0x000fe20008000f00 */
[----:B------:R-:W-:Y:S10]  /*14360*/  ENDCOLLECTIVE ;  /* 0x000000000000791b */ /* 0x000ff40003800000 */
.L_x_575:
[----:B------:R-:W-:Y:S05]  /*14370*/  BSYNC B0 ;  /* 0x0000000000007941 */ /* 0x000fea0003800000 */
.L_x_574:
[----:B------:R-:W-:Y:S05]  /*14380*/  BRA `(.L_x_576) ;  /* 0xfffffff800f07947 */ /* 0x000fea000383ffff */
.L_x_567:
[----:B0-----:R0:W1:Y:S02]  /*14390*/  SYNCS.PHASECHK.TRANS64.TRYWAIT P0, [R5+URZ], R2 ;  /* 0x00000002050075a7 */ /* 0x001064000800017f */
[----:B-1----:R-:W-:Y:S05]  /*143a0*/  @!P0 NANOSLEEP.SYNCS 0x989680 ;  /* 0x009896800000895d */ /* 0x002fea0003900000 */
[----:B------:R-:W1:Y:S02]  /*143b0*/  @!P0 SYNCS.PHASECHK.TRANS64 P0, [R5+URZ], R2 ;  /* 0x00000002050085a7 */ /* 0x000e64000800007f */
[----:B-1----:R-:W-:Y:S05]  /*143c0*/  @!P0 BRA `(.L_x_567) ;  /* 0xfffffffc00f08947 */ /* 0x002fea000383ffff */
[----:B------:R-:W-:Y:S05]  /*143d0*/  BRA `(.L_x_577) ;  /* 0xfffffffc00187947 */ /* 0x000fea000383ffff */
.L_x_568:
[----:B0-----:R0:W1:Y:S02]  /*143e0*/  SYNCS.PHASECHK.TRANS64.TRYWAIT P0, [R7+URZ], R0 ;  /* 0x00000000070075a7 */ /* 0x001064000800017f */
[----:B-1----:R-:W-:Y:S05]  /*143f0*/  @!P0 NANOSLEEP.SYNCS 0x989680 ;  /* 0x009896800000895d */ /* 0x002fea0003900000 */
[----:B------:R-:W1:Y:S02]  /*14400*/  @!P0 SYNCS.PHASECHK.TRANS64 P0, [R7+URZ], R0 ;  /* 0x00000000070085a7 */ /* 0x000e64000800007f */
[----:B-1----:R-:W-:Y:S05]  /*14410*/  @!P0 BRA `(.L_x_568) ;  /* 0xfffffffc00f08947 */ /* 0x002fea000383ffff */
[----:B------:R-:W-:Y:S05]  /*14420*/  BRA `(.L_x_578) ;  /* 0xfffffffc00287947 */ /* 0x000fea000383ffff */
.L_x_579:
[----:B------:R-:W-:-:S00]  /*14430*/  BRA `(.L_x_579) ;  /* 0xfffffffc00fc7947 */ /* 0x000fc0000383ffff */
[----:B------:R-:W-:-:S00]  /*14440*/  NOP ;  /* 0x0000000000007918 */ /* 0x000fc00000000000 */
        /* <DEDUP_REMOVED lines=11> */
.L_x_580:


//--------------------- .nv.global.init           --------------------------
	.section	.nv.global.init,"aw",@progbits
.nv.global.init:
	.type		$str$22,@object
	.size		$str$22,($str$23 - $str$22)
$str$22:
        /*0000*/ 	.byte	0x6b, 0x5f, 0x74, 0x69, 0x6c, 0x65, 0x5f, 0x63, 0x6f, 0x75, 0x6e, 0x74, 0x20, 0x3e, 0x3d, 0x20
        /*0010*/ 	.byte	0x31, 0x00
	.type		$str$23,@object
	.size		$str$23,(__unnamed_1 - $str$23)
$str$23:
        /*0012*/ 	.byte	0x2f, 0x74, 0x6d, 0x70, 0x2f, 0x63, 0x75, 0x74, 0x6c, 0x61, 0x73, 0x73, 0x5f, 0x73, 0x77, 0x65
        /*0022*/ 	.byte	0x65, 0x70, 0x5f, 0x73, 0x72, 0x63, 0x2f, 0x69, 0x6e, 0x63, 0x6c, 0x75, 0x64, 0x65, 0x2f, 0x63
        /*0032*/ 	.byte	0x75, 0x74, 0x6c, 0x61, 0x73, 0x73, 0x2f, 0x67, 0x65, 0x6d, 0x6d, 0x2f, 0x63, 0x6f, 0x6c, 0x6c
        /*0042*/ 	.byte	0x65, 0x63, 0x74, 0x69, 0x76, 0x65, 0x2f, 0x73, 0x6d, 0x39, 0x30, 0x5f, 0x6d, 0x6d, 0x61, 0x5f
        /*0052*/ 	.byte	0x74, 0x6d, 0x61, 0x5f, 0x67, 0x6d, 0x6d, 0x61, 0x5f, 0x73, 0x73, 0x5f, 0x77, 0x61, 0x72, 0x70
        /*0062*/ 	.byte	0x73, 0x70, 0x65, 0x63, 0x69, 0x61, 0x6c, 0x69, 0x7a, 0x65, 0x64, 0x2e, 0x68, 0x70, 0x70, 0x00
	.type		__unnamed_1,@object
	.size		__unnamed_1,(.L_0 - __unnamed_1)
__unnamed_1:
        /* <DEDUP_REMOVED lines=173> */
        /*0b42*/ 	.byte	0x5d, 0x00
.L_0:


//--------------------- .nv.shared._ZN7cutlass13device_kernelINS_4gemm6kernel13GemmUniversalIN4cute5tupleIJiiiiEEENS1_10collective13CollectiveMmaINS1_34MainloopSm90TmaGmmaWarpSpecializedILi3ENS5_IJNS4_1CILi1EEESB_SB_EEENS1_35KernelTmaWarpSpecializedCooperativeEEENS5_IJNSA_ILi256EEESF_NSA_ILi64EEEEEEaNS5_IJlSB_lEEEaSI_NS4_8TiledMMAINS4_8MMA_AtomIJNS4_4SM904GMMA27MMA_64x256x32_S32S8S8_SS_TNEEEENS4_6LayoutINS5_IJNSA_ILi2EEESB_SB_EEENS5_IJSB_NSA_ILi0EEESS_EEEEENS5_IJNS4_10UnderscoreESV_SV_EEEEENS4_13SM90_TMA_LOADENS4_14ComposedLayoutINS4_7SwizzleILi2ELi4ELi3EEENS4_18smem_ptr_flag_bitsILi8EEENSP_INS5_IJNSA_ILi8EEESG_EEENS5_IJSG_SB_EEEEEEEvNS4_8identityESY_S18_vS19_EENS_8epilogue10collective6detail29Sm90TmaWarpSpecializedAdapterINS1C_15DefaultEpilogueIaSI_SI_NS1B_6thread17LinearCombinationIaLi1EiiLNS1G_9ScaleType4KindE0ELNS_15FloatRoundStyleE2EaEENS1_15EpilogueDefaultEEEEEvvEEEEvNT_6ParamsE --------------------------
	.section	.nv.shared._ZN7cutlass13device_kernelINS_4gemm6kernel13GemmUniversalIN4cute5tupleIJiiiiEEENS1_10collective13CollectiveMmaINS1_34MainloopSm90TmaGmmaWarpSpecializedILi3ENS5_IJNS4_1CILi1EEESB_SB_EEENS1_35KernelTmaWarpSpecializedCooperativeEEENS5_IJNSA_ILi256EEESF_NSA_ILi64EEEEEEaNS5_IJlSB_lEEEaSI_NS4_8TiledMMAINS4_8MMA_AtomIJNS4_4SM904GMMA27MMA_64x256x32_S32S8S8_SS_TNEEEENS4_6LayoutINS5_IJNSA_ILi2EEESB_SB_EEENS5_IJSB_NSA_ILi0EEESS_EEEEENS5_IJNS4_10UnderscoreESV_SV_EEEEENS4_13SM90_TMA_LOADENS4_14ComposedLayoutINS4_7SwizzleILi2ELi4ELi3EEENS4_18smem_ptr_flag_bitsILi8EEENSP_INS5_IJNSA_ILi8EEESG_EEENS5_IJSG_SB_EEEEEEEvNS4_8identityESY_S18_vS19_EENS_8epilogue10collective6detail29Sm90TmaWarpSpecializedAdapterINS1C_15DefaultEpilogueIaSI_SI_NS1B_6thread17LinearCombinationIaLi1EiiLNS1G_9ScaleType4KindE0ELNS_15FloatRoundStyleE2EaEENS1_15EpilogueDefaultEEEEEvvEEEEvNT_6ParamsE,"aw",@nobits
	.sectionflags	@""
	.align	16
	.zero		1024


//--------------------- .nv.shared.reserved.0     --------------------------
	.section	.nv.shared.reserved.0,"aw",@nobits
	.weak		__nv_reservedSMEM_offset_0_alias
	.size		__nv_reservedSMEM_offset_0_alias, 0, 0
	.other		__nv_reservedSMEM_offset_0_alias,@"STO_CUDA_RESERVED_SHARED STV_DEFAULT"
__nv_reservedSMEM_offset_0_alias:
	.zero		0


//--------------------- .nv.global                --------------------------
	.section	.nv.global,"aw",@nobits
.nv.global:
	.type		_ZN40_INTERNAL_7353a24c_4_k_cu_c70b79f8_318264cute1_E,@object
	.size		_ZN40_INTERNAL_7353a24c_4_k_cu_c70b79f8_318264cute1_E,(_ZN40_INTERNAL_7353a24c_4_k_cu_c70b79f8_318264cuda3std3__45__cpo6cbeginE - _ZN40_INTERNAL_7353a24c_4_k_cu_c70b79f8_318264cute1_E)
_ZN40_INTERNAL_7353a24c_4_k_cu_c70b79f8_318264cute1_E:
	.zero		1
	.type		_ZN40_INTERNAL_7353a24c_4_k_cu_c70b79f8_318264cuda3std3__45__cpo6cbeginE,@object
	.size		_ZN40_INTERNAL_7353a24c_4_k_cu_c70b79f8_318264cuda3std3__45__cpo6cbeginE,(_ZN40_INTERNAL_7353a24c_4_k_cu_c70b79f8_318264cuda3std3__48in_placeE - _ZN40_INTERNAL_7353a24c_4_k_cu_c70b79f8_318264cuda3std3__45__cpo6cbeginE)
_ZN40_INTERNAL_7353a24c_4_k_cu_c70b79f8_318264cuda3std3__45__cpo6cbeginE:
	.zero		1
	.type		_ZN40_INTERNAL_7353a24c_4_k_cu_c70b79f8_318264cuda3std3__48in_placeE,@object
	.size		_ZN40_INTERNAL_7353a24c_4_k_cu_c70b79f8_318264cuda3std3__48in_placeE,(_ZN40_INTERNAL_7353a24c_4_k_cu_c70b79f8_318264cuda3std6ranges3__45__cpo9iter_moveE - _ZN40_INTERNAL_7353a24c_4_k_cu_c70b79f8_318264cuda3std3__48in_placeE)
_ZN40_INTERNAL_7353a24c_4_k_cu_c70b79f8_318264cuda3std3__48in_placeE:
	.zero		1
	.type		_ZN40_INTERNAL_7353a24c_4_k_cu_c70b79f8_318264cuda3std6ranges3__45__cpo9iter_moveE,@object
	.size		_ZN40_INTERNAL_7353a24c_4_k_cu_c70b79f8_318264cuda3std6ranges3__45__cpo9iter_moveE,(_ZN40_INTERNAL_7353a24c_4_k_cu_c70b79f8_318264cuda3std3__45__cpo5beginE - _ZN40_INTERNAL_7353a24c_4_k_cu_c70b79f8_318264cuda3std6ranges3__45__cpo9iter_moveE)
_ZN40_INTERNAL_7353a24c_4_k_cu_c70b79f8_318264cuda3std6ranges3__45__cpo9iter_moveE:
	.zero		1
	.type		_ZN40_INTERNAL_7353a24c_4_k_cu_c70b79f8_318264cuda3std3__45__cpo5beginE,@object
	.size		_ZN40_INTERNAL_7353a24c_4_k_cu_c70b79f8_318264cuda3std3__45__cpo5beginE,(_ZN40_INTERNAL_7353a24c_4_k_cu_c70b79f8_318264cuda3std3__442_GLOBAL__N__7353a24c_4_k_cu_c70b79f8_318266ignoreE - _ZN40_INTERNAL_7353a24c_4_k_cu_c70b79f8_318264cuda3std3__45__cpo5beginE)
_ZN40_INTERNAL_7353a24c_4_k_cu_c70b79f8_318264cuda3std3__45__cpo5beginE:
	.zero		1
	.type		_ZN40_INTERNAL_7353a24c_4_k_cu_c70b79f8_318264cuda3std3__442_GLOBAL__N__7353a24c_4_k_cu_c70b79f8_318266ignoreE,@object
	.size		_ZN40_INTERNAL_7353a24c_4_k_cu_c70b79f8_318264cuda3std3__442_GLOBAL__N__7353a24c_4_k_cu_c70b79f8_318266ignoreE,(_ZN40_INTERNAL_7353a24c_4_k_cu_c70b79f8_318264cute7productE - _ZN40_INTERNAL_7353a24c_4_k_cu_c70b79f8_318264cuda3std3__442_GLOBAL__N__7353a24c_4_k_cu_c70b79f8_318266ignoreE)
_ZN40_INTERNAL_7353a24c_4_k_cu_c70b79f8_318264cuda3std3__442_GLOBAL__N__7353a24c_4_k_cu_c70b79f8_318266ignoreE:
	.zero		1
	.type		_ZN40_INTERNAL_7353a24c_4_k_cu_c70b79f8_318264cute7productE,@object
	.size		_ZN40_INTERNAL_7353a24c_4_k_cu_c70b79f8_318264cute7productE,(_ZN40_INTERNAL_7353a24c_4_k_cu_c70b79f8_318264cuda3std3__45__cpo3endE - _ZN40_INTERNAL_7353a24c_4_k_cu_c70b79f8_318264cute7productE)
_ZN40_INTERNAL_7353a24c_4_k_cu_c70b79f8_318264cute7productE:
	.zero		1
	.type		_ZN40_INTERNAL_7353a24c_4_k_cu_c70b79f8_318264cuda3std3__45__cpo3endE,@object
	.size		_ZN40_INTERNAL_7353a24c_4_k_cu_c70b79f8_318264cuda3std3__45__cpo3endE,(_ZN40_INTERNAL_7353a24c_4_k_cu_c70b79f8_318264cuda3std3__419piecewise_constructE - _ZN40_INTERNAL_7353a24c_4_k_cu_c70b79f8_318264cuda3std3__45__cpo3endE)
_ZN40_INTERNAL_7353a24c_4_k_cu_c70b79f8_318264cuda3std3__45__cpo3endE:
	.zero		1
	.type		_ZN40_INTERNAL_7353a24c_4_k_cu_c70b79f8_318264cuda3std3__419piecewise_constructE,@object
	.size		_ZN40_INTERNAL_7353a24c_4_k_cu_c70b79f8_318264cuda3std3__419piecewise_constructE,(_ZN40_INTERNAL_7353a24c_4_k_cu_c70b79f8_318264cuda3std3__45__cpo4cendE - _ZN40_INTERNAL_7353a24c_4_k_cu_c70b79f8_318264cuda3std3__419piecewise_constructE)
_ZN40_INTERNAL_7353a24c_4_k_cu_c70b79f8_318264cuda3std3__419piecewise_constructE:
	.zero		1
	.type		_ZN40_INTERNAL_7353a24c_4_k_cu_c70b79f8_318264cuda3std3__45__cpo4cendE,@object
	.size		_ZN40_INTERNAL_7353a24c_4_k_cu_c70b79f8_318264cuda3std3__45__cpo4cendE,(_ZN40_INTERNAL_7353a24c_4_k_cu_c70b79f8_318264cuda3std6ranges3__45__cpo4swapE - _ZN40_INTERNAL_7353a24c_4_k_cu_c70b79f8_318264cuda3std3__45__cpo4cendE)
_ZN40_INTERNAL_7353a24c_4_k_cu_c70b79f8_318264cuda3std3__45__cpo4cendE:
	.zero		1
	.type		_ZN40_INTERNAL_7353a24c_4_k_cu_c70b79f8_318264cuda3std6ranges3__45__cpo4swapE,@object
	.size		_ZN40_INTERNAL_7353a24c_4_k_cu_c70b79f8_318264cuda3std6ranges3__45__cpo4swapE,(.L_8 - _ZN40_INTERNAL_7353a24c_4_k_cu_c70b79f8_318264cuda3std6ranges3__45__cpo4swapE)
_ZN40_INTERNAL_7353a24c_4_k_cu_c70b79f8_318264cuda3std6ranges3__45__cpo4swapE:
	.zero		1
.L_8:


//--------------------- .nv.constant0._ZN7cutlass13device_kernelINS_4gemm6kernel13GemmUniversalIN4cute5tupleIJiiiiEEENS1_10collective13CollectiveMmaINS1_34MainloopSm90TmaGmmaWarpSpecializedILi3ENS5_IJNS4_1CILi1EEESB_SB_EEENS1_35KernelTmaWarpSpecializedCooperativeEEENS5_IJNSA_ILi256EEESF_NSA_ILi64EEEEEEaNS5_IJlSB_lEEEaSI_NS4_8TiledMMAINS4_8MMA_AtomIJNS4_4SM904GMMA27MMA_64x256x32_S32S8S8_SS_TNEEEENS4_6LayoutINS5_IJNSA_ILi2EEESB_SB_EEENS5_IJSB_NSA_ILi0EEESS_EEEEENS5_IJNS4_10UnderscoreESV_SV_EEEEENS4_13SM90_TMA_LOADENS4_14ComposedLayoutINS4_7SwizzleILi2ELi4ELi3EEENS4_18smem_ptr_flag_bitsILi8EEENSP_INS5_IJNSA_ILi8EEESG_EEENS5_IJSG_SB_EEEEEEEvNS4_8identityESY_S18_vS19_EENS_8epilogue10collective6detail29Sm90TmaWarpSpecializedAdapterINS1C_15DefaultEpilogueIaSI_SI_NS1B_6thread17LinearCombinationIaLi1EiiLNS1G_9ScaleType4KindE0ELNS_15FloatRoundStyleE2EaEENS1_15EpilogueDefaultEEEEEvvEEEEvNT_6ParamsE --------------------------
	.section	.nv.constant0._ZN7cutlass13device_kernelINS_4gemm6kernel13GemmUniversalIN4cute5tupleIJiiiiEEENS1_10collective13CollectiveMmaINS1_34MainloopSm90TmaGmmaWarpSpecializedILi3ENS5_IJNS4_1CILi1EEESB_SB_EEENS1_35KernelTmaWarpSpecializedCooperativeEEENS5_IJNSA_ILi256EEESF_NSA_ILi64EEEEEEaNS5_IJlSB_lEEEaSI_NS4_8TiledMMAINS4_8MMA_AtomIJNS4_4SM904GMMA27MMA_64x256x32_S32S8S8_SS_TNEEEENS4_6LayoutINS5_IJNSA_ILi2EEESB_SB_EEENS5_IJSB_NSA_ILi0EEESS_EEEEENS5_IJNS4_10UnderscoreESV_SV_EEEEENS4_13SM90_TMA_LOADENS4_14ComposedLayoutINS4_7SwizzleILi2ELi4ELi3EEENS4_18smem_ptr_flag_bitsILi8EEENSP_INS5_IJNSA_ILi8EEESG_EEENS5_IJSG_SB_EEEEEEEvNS4_8identityESY_S18_vS19_EENS_8epilogue10collective6detail29Sm90TmaWarpSpecializedAdapterINS1C_15DefaultEpilogueIaSI_SI_NS1B_6thread17LinearCombinationIaLi1EiiLNS1G_9ScaleType4KindE0ELNS_15FloatRoundStyleE2EaEENS1_15EpilogueDefaultEEEEEvvEEEEvNT_6ParamsE,"a",@progbits
	.sectionflags	@""
	.align	4
.nv.constant0._ZN7cutlass13device_kernelINS_4gemm6kernel13GemmUniversalIN4cute5tupleIJiiiiEEENS1_10collective13CollectiveMmaINS1_34MainloopSm90TmaGmmaWarpSpecializedILi3ENS5_IJNS4_1CILi1EEESB_SB_EEENS1_35KernelTmaWarpSpecializedCooperativeEEENS5_IJNSA_ILi256EEESF_NSA_ILi64EEEEEEaNS5_IJlSB_lEEEaSI_NS4_8TiledMMAINS4_8MMA_AtomIJNS4_4SM904GMMA27MMA_64x256x32_S32S8S8_SS_TNEEEENS4_6LayoutINS5_IJNSA_ILi2EEESB_SB_EEENS5_IJSB_NSA_ILi0EEESS_EEEEENS5_IJNS4_10UnderscoreESV_SV_EEEEENS4_13SM90_TMA_LOADENS4_14ComposedLayoutINS4_7SwizzleILi2ELi4ELi3EEENS4_18smem_ptr_flag_bitsILi8EEENSP_INS5_IJNSA_ILi8EEESG_EEENS5_IJSG_SB_EEEEEEEvNS4_8identityESY_S18_vS19_EENS_8epilogue10collective6detail29Sm90TmaWarpSpecializedAdapterINS1C_15DefaultEpilogueIaSI_SI_NS1B_6thread17LinearCombinationIaLi1EiiLNS1G_9ScaleType4KindE0ELNS_15FloatRoundStyleE2EaEENS1_15EpilogueDefaultEEEEEvvEEEEvNT_6ParamsE:
	.zero		1664


//--------------------- SYMBOLS --------------------------

	.type		.nv.reservedSmem.offset0,@object
	.size		.nv.reservedSmem.offset0,0x4
	.type		__assertfail,@function
